	.target	sm_100a

	.elftype	@"ET_EXEC"


//--------------------- .note.nv.tkinfo           --------------------------
	.section	.note.nv.tkinfo,"",@"SHT_NOTE"
	.sectionflags	@"SHF_NOTE_NV_TKINFO"
	.tkinfo
        /*0018*/ 	.word	0x00000002
        /*0030*/ 	.string	""
        /*0030*/ 	.string	"ptxas"
        /*0030*/ 	.string	"Cuda compilation tools, release 13.0, V13.0.88"
        /*0030*/ 	.string	"Build cuda_13.0.r13.0/compiler.36424714_0"
        /*0030*/ 	.string	"-arch sm_100a -m 64 "



//--------------------- .note.nv.cuinfo           --------------------------
	.section	.note.nv.cuinfo,"",@"SHT_NOTE"
	.sectionflags	@"SHF_NOTE_NV_CUINFO"
        /*0018*/ 	.short	0x0002
        /*001a*/ 	.short	0x0064
        /*001c*/ 	.short	0x0082
	.zero		2


//--------------------- .nv.info                  --------------------------
	.section	.nv.info,"",@"SHT_CUDA_INFO"
	.align	4


	//----- nvinfo : EIATTR_REGCOUNT
	.align		4
        /*0000*/ 	.byte	0x04, 0x2f
        /*0002*/ 	.short	(.L_20 - .L_19)
	.align		4
.L_19:
        /*0004*/ 	.word	index@(_ZN7cutlass13device_kernelINS_4gemm6kernel13GemmUniversalIN4cute5tupleIJiiiiEEENS1_10collective13CollectiveMmaINS1_35MainloopSm100TmaUmmaWarpSpecializedILi20ELi2ELi4ENS5_IJNS4_1CILi1EEESB_SB_EEEEENS5_IJNSA_ILi64EEENSA_ILi256EEENSA_ILi32EEEEEENS_12float_e5m2_tENS5_IJSB_llEEESI_SJ_NS4_8TiledMMAINS4_8MMA_AtomIJNS4_10MMA_TraitsINS4_19SM100_MMA_F8F6F4_SSEJSI_SI_fSE_SF_NS4_17integral_constantINS4_4UMMA5MajorELSQ_1EEESR_NSO_INSP_7ScaleInELSS_0EEEST_EEEEEENS4_6LayoutISC_NS5_IJNSA_ILi0EEESX_SX_EEEEENS5_IJNS4_10UnderscoreES10_S10_EEEEENS4_13SM90_TMA_LOADENS4_14ComposedLayoutINS4_7SwizzleILi2ELi4ELi3EEENS4_18smem_ptr_flag_bitsILi8EEENSW_INS5_IJSE_NSA_ILi8EEEEEENS5_IJSB_SE_EEEEEEEvNS4_8identityES13_NS14_INS15_ILi3ELi4ELi3EEES18_NSW_INS5_IJNSA_ILi128EEES19_EEENS5_IJSB_S1G_EEEEEEEvS1E_EENS_8epilogue10collective18CollectiveEpilogueINS1M_23Sm100TmaWarpSpecializedILi4ELi2ELi32ELb0ELb0EEEJSH_NS5_IJNSW_ISE_SB_EES1R_EEESI_NS5_IJlSB_lEEESI_S1T_NS1M_6fusion15FusionCallbacksIS1Q_NS1U_17LinearCombinationISI_fSI_fLNS_15FloatRoundStyleE2EEESH_S1S_JEEENS4_5SM1004TMEM4LOAD26SM100_TMEM_LOAD_16dp32b32xES13_NS14_IS16_S18_NSW_INS5_IJS19_SE_EEENS5_IJSE_SB_EEEEEEENS4_39AutoVectorizingCopyWithAssumedAlignmentILi128EEENS4_14SM90_TMA_STOREES27_S29_S29_EEEvvEEEEvNT_6ParamsE)
        /*0008*/ 	.word	0x00000079


	//----- nvinfo : EIATTR_FRAME_SIZE
	.align		4
.L_20:
        /*000c*/ 	.byte	0x04, 0x11
        /*000e*/ 	.short	(.L_22 - .L_21)
	.align		4
.L_21:
        /*0010*/ 	.word	index@($__internal_2_$__cuda_sm10x_tcgen05_guardrail_trap_unallocated_columns_being_dealloced)
        /*0014*/ 	.word	0x00000000


	//----- nvinfo : EIATTR_FRAME_SIZE
	.align		4
.L_22:
        /*0018*/ 	.byte	0x04, 0x11
        /*001a*/ 	.short	(.L_24 - .L_23)
	.align		4
.L_23:
        /*001c*/ 	.word	index@($__internal_1_$__cuda_sm10x_tcgen05_guardrail_trap_phase_invalid_during_alloc)
        /*0020*/ 	.word	0x00000000


	//----- nvinfo : EIATTR_FRAME_SIZE
	.align		4
.L_24:
        /*0024*/ 	.byte	0x04, 0x11
        /*0026*/ 	.short	(.L_26 - .L_25)
	.align		4
.L_25:
        /*0028*/ 	.word	index@($__internal_0_$__cuda_sm10x_tcgen05_guardrail_trap_col_being_dealloced_not_returned_by_alloc)
        /*002c*/ 	.word	0x00000000


	//----- nvinfo : EIATTR_FRAME_SIZE
	.align		4
.L_26:
        /*0030*/ 	.byte	0x04, 0x11
        /*0032*/ 	.short	(.L_28 - .L_27)
	.align		4
.L_27:
        /*0034*/ 	.word	index@(_ZN7cutlass13device_kernelINS_4gemm6kernel13GemmUniversalIN4cute5tupleIJiiiiEEENS1_10collective13CollectiveMmaINS1_35MainloopSm100TmaUmmaWarpSpecializedILi20ELi2ELi4ENS5_IJNS4_1CILi1EEESB_SB_EEEEENS5_IJNSA_ILi64EEENSA_ILi256EEENSA_ILi32EEEEEENS_12float_e5m2_tENS5_IJSB_llEEESI_SJ_NS4_8TiledMMAINS4_8MMA_AtomIJNS4_10MMA_TraitsINS4_19SM100_MMA_F8F6F4_SSEJSI_SI_fSE_SF_NS4_17integral_constantINS4_4UMMA5MajorELSQ_1EEESR_NSO_INSP_7ScaleInELSS_0EEEST_EEEEEENS4_6LayoutISC_NS5_IJNSA_ILi0EEESX_SX_EEEEENS5_IJNS4_10UnderscoreES10_S10_EEEEENS4_13SM90_TMA_LOADENS4_14ComposedLayoutINS4_7SwizzleILi2ELi4ELi3EEENS4_18smem_ptr_flag_bitsILi8EEENSW_INS5_IJSE_NSA_ILi8EEEEEENS5_IJSB_SE_EEEEEEEvNS4_8identityES13_NS14_INS15_ILi3ELi4ELi3EEES18_NSW_INS5_IJNSA_ILi128EEES19_EEENS5_IJSB_S1G_EEEEEEEvS1E_EENS_8epilogue10collective18CollectiveEpilogueINS1M_23Sm100TmaWarpSpecializedILi4ELi2ELi32ELb0ELb0EEEJSH_NS5_IJNSW_ISE_SB_EES1R_EEESI_NS5_IJlSB_lEEESI_S1T_NS1M_6fusion15FusionCallbacksIS1Q_NS1U_17LinearCombinationISI_fSI_fLNS_15FloatRoundStyleE2EEESH_S1S_JEEENS4_5SM1004TMEM4LOAD26SM100_TMEM_LOAD_16dp32b32xES13_NS14_IS16_S18_NSW_INS5_IJS19_SE_EEENS5_IJSE_SB_EEEEEEENS4_39AutoVectorizingCopyWithAssumedAlignmentILi128EEENS4_14SM90_TMA_STOREES27_S29_S29_EEEvvEEEEvNT_6ParamsE)
        /*0038*/ 	.word	0x00000000


	//----- nvinfo : EIATTR_MIN_STACK_SIZE
	.align		4
.L_28:
        /*003c*/ 	.byte	0x04, 0x12
        /*003e*/ 	.short	(.L_30 - .L_29)
	.align		4
.L_29:
        /*0040*/ 	.word	index@(_ZN7cutlass13device_kernelINS_4gemm6kernel13GemmUniversalIN4cute5tupleIJiiiiEEENS1_10collective13CollectiveMmaINS1_35MainloopSm100TmaUmmaWarpSpecializedILi20ELi2ELi4ENS5_IJNS4_1CILi1EEESB_SB_EEEEENS5_IJNSA_ILi64EEENSA_ILi256EEENSA_ILi32EEEEEENS_12float_e5m2_tENS5_IJSB_llEEESI_SJ_NS4_8TiledMMAINS4_8MMA_AtomIJNS4_10MMA_TraitsINS4_19SM100_MMA_F8F6F4_SSEJSI_SI_fSE_SF_NS4_17integral_constantINS4_4UMMA5MajorELSQ_1EEESR_NSO_INSP_7ScaleInELSS_0EEEST_EEEEEENS4_6LayoutISC_NS5_IJNSA_ILi0EEESX_SX_EEEEENS5_IJNS4_10UnderscoreES10_S10_EEEEENS4_13SM90_TMA_LOADENS4_14ComposedLayoutINS4_7SwizzleILi2ELi4ELi3EEENS4_18smem_ptr_flag_bitsILi8EEENSW_INS5_IJSE_NSA_ILi8EEEEEENS5_IJSB_SE_EEEEEEEvNS4_8identityES13_NS14_INS15_ILi3ELi4ELi3EEES18_NSW_INS5_IJNSA_ILi128EEES19_EEENS5_IJSB_S1G_EEEEEEEvS1E_EENS_8epilogue10collective18CollectiveEpilogueINS1M_23Sm100TmaWarpSpecializedILi4ELi2ELi32ELb0ELb0EEEJSH_NS5_IJNSW_ISE_SB_EES1R_EEESI_NS5_IJlSB_lEEESI_S1T_NS1M_6fusion15FusionCallbacksIS1Q_NS1U_17LinearCombinationISI_fSI_fLNS_15FloatRoundStyleE2EEESH_S1S_JEEENS4_5SM1004TMEM4LOAD26SM100_TMEM_LOAD_16dp32b32xES13_NS14_IS16_S18_NSW_INS5_IJS19_SE_EEENS5_IJSE_SB_EEEEEEENS4_39AutoVectorizingCopyWithAssumedAlignmentILi128EEENS4_14SM90_TMA_STOREES27_S29_S29_EEEvvEEEEvNT_6ParamsE)
        /*0044*/ 	.word	0x00000000
.L_30:


//--------------------- .nv.compat                --------------------------
	.section	.nv.compat,"",@"SHT_CUDA_COMPAT_INFO"
	.align	4
        /*0000*/ 	.byte	0x02, 0x09, 0x01, 0x00, 0x02, 0x02, 0x02, 0x00, 0x02, 0x05, 0x05, 0x00, 0x03, 0x07, 0x01, 0x01
        /*0010*/ 	.byte	0x02, 0x03, 0x01, 0x00, 0x02, 0x06, 0x01, 0x00, 0x04, 0x0b, 0x08, 0x00, 0x09, 0x00, 0x00, 0x00
        /*0020*/ 	.byte	0x00, 0x00, 0x00, 0x00


//--------------------- .nv.info._ZN7cutlass13device_kernelINS_4gemm6kernel13GemmUniversalIN4cute5tupleIJiiiiEEENS1_10collective13CollectiveMmaINS1_35MainloopSm100TmaUmmaWarpSpecializedILi20ELi2ELi4ENS5_IJNS4_1CILi1EEESB_SB_EEEEENS5_IJNSA_ILi64EEENSA_ILi256EEENSA_ILi32EEEEEENS_12float_e5m2_tENS5_IJSB_llEEESI_SJ_NS4_8TiledMMAINS4_8MMA_AtomIJNS4_10MMA_TraitsINS4_19SM100_MMA_F8F6F4_SSEJSI_SI_fSE_SF_NS4_17integral_constantINS4_4UMMA5MajorELSQ_1EEESR_NSO_INSP_7ScaleInELSS_0EEEST_EEEEEENS4_6LayoutISC_NS5_IJNSA_ILi0EEESX_SX_EEEEENS5_IJNS4_10UnderscoreES10_S10_EEEEENS4_13SM90_TMA_LOADENS4_14ComposedLayoutINS4_7SwizzleILi2ELi4ELi3EEENS4_18smem_ptr_flag_bitsILi8EEENSW_INS5_IJSE_NSA_ILi8EEEEEENS5_IJSB_SE_EEEEEEEvNS4_8identityES13_NS14_INS15_ILi3ELi4ELi3EEES18_NSW_INS5_IJNSA_ILi128EEES19_EEENS5_IJSB_S1G_EEEEEEEvS1E_EENS_8epilogue10collective18CollectiveEpilogueINS1M_23Sm100TmaWarpSpecializedILi4ELi2ELi32ELb0ELb0EEEJSH_NS5_IJNSW_ISE_SB_EES1R_EEESI_NS5_IJlSB_lEEESI_S1T_NS1M_6fusion15FusionCallbacksIS1Q_NS1U_17LinearCombinationISI_fSI_fLNS_15FloatRoundStyleE2EEESH_S1S_JEEENS4_5SM1004TMEM4LOAD26SM100_TMEM_LOAD_16dp32b32xES13_NS14_IS16_S18_NSW_INS5_IJS19_SE_EEENS5_IJSE_SB_EEEEEEENS4_39AutoVectorizingCopyWithAssumedAlignmentILi128EEENS4_14SM90_TMA_STOREES27_S29_S29_EEEvvEEEEvNT_6ParamsE --------------------------
	.section	.nv.info._ZN7cutlass13device_kernelINS_4gemm6kernel13GemmUniversalIN4cute5tupleIJiiiiEEENS1_10collective13CollectiveMmaINS1_35MainloopSm100TmaUmmaWarpSpecializedILi20ELi2ELi4ENS5_IJNS4_1CILi1EEESB_SB_EEEEENS5_IJNSA_ILi64EEENSA_ILi256EEENSA_ILi32EEEEEENS_12float_e5m2_tENS5_IJSB_llEEESI_SJ_NS4_8TiledMMAINS4_8MMA_AtomIJNS4_10MMA_TraitsINS4_19SM100_MMA_F8F6F4_SSEJSI_SI_fSE_SF_NS4_17integral_constantINS4_4UMMA5MajorELSQ_1EEESR_NSO_INSP_7ScaleInELSS_0EEEST_EEEEEENS4_6LayoutISC_NS5_IJNSA_ILi0EEESX_SX_EEEEENS5_IJNS4_10UnderscoreES10_S10_EEEEENS4_13SM90_TMA_LOADENS4_14ComposedLayoutINS4_7SwizzleILi2ELi4ELi3EEENS4_18smem_ptr_flag_bitsILi8EEENSW_INS5_IJSE_NSA_ILi8EEEEEENS5_IJSB_SE_EEEEEEEvNS4_8identityES13_NS14_INS15_ILi3ELi4ELi3EEES18_NSW_INS5_IJNSA_ILi128EEES19_EEENS5_IJSB_S1G_EEEEEEEvS1E_EENS_8epilogue10collective18CollectiveEpilogueINS1M_23Sm100TmaWarpSpecializedILi4ELi2ELi32ELb0ELb0EEEJSH_NS5_IJNSW_ISE_SB_EES1R_EEESI_NS5_IJlSB_lEEESI_S1T_NS1M_6fusion15FusionCallbacksIS1Q_NS1U_17LinearCombinationISI_fSI_fLNS_15FloatRoundStyleE2EEESH_S1S_JEEENS4_5SM1004TMEM4LOAD26SM100_TMEM_LOAD_16dp32b32xES13_NS14_IS16_S18_NSW_INS5_IJS19_SE_EEENS5_IJSE_SB_EEEEEEENS4_39AutoVectorizingCopyWithAssumedAlignmentILi128EEENS4_14SM90_TMA_STOREES27_S29_S29_EEEvvEEEEvNT_6ParamsE,"",@"SHT_CUDA_INFO"
	.sectionflags	@""
	.align	4


	//----- nvinfo : EIATTR_CUDA_API_VERSION
	.align		4
        /*0000*/ 	.byte	0x04, 0x37
        /*0002*/ 	.short	(.L_32 - .L_31)
.L_31:
        /*0004*/ 	.word	0x00000082


	//----- nvinfo : EIATTR_KPARAM_INFO
	.align		4
.L_32:
        /*0008*/ 	.byte	0x04, 0x17
        /*000a*/ 	.short	(.L_34 - .L_33)
.L_33:
        /*000c*/ 	.word	0x00000000
        /*0010*/ 	.short	0x0000
        /*0012*/ 	.short	0x0000
        /*0014*/ 	.byte	0x00, 0xf0, 0x01, 0x20


	//----- nvinfo : EIATTR_AT_ENTRY_FRAGMENTS
	.align		4
.L_34:
        /*0018*/ 	.byte	0x04, 0x4f
        /*001a*/ 	.short	(.L_36 - .L_35)


	//   ....[0]....
.L_35:
        /*001c*/ 	.word	0x00000006


	//----- nvinfo : EIATTR_RESERVED_SMEM_USED
	.align		4
.L_36:
        /*0020*/ 	.byte	0x01, 0x41
	.zero		2


	//----- nvinfo : EIATTR_SPARSE_MMA_MASK
	.align		4
        /*0024*/ 	.byte	0x03, 0x50
        /*0026*/ 	.short	0x0000


	//----- nvinfo : EIATTR_TCGEN05_1CTA_USED
	.align		4
        /*0028*/ 	.byte	0x01, 0x51
	.zero		2


	//----- nvinfo : EIATTR_MAXREG_COUNT
	.align		4
        /*002c*/ 	.byte	0x03, 0x1b
        /*002e*/ 	.short	0x00ff


	//----- nvinfo : EIATTR_NUM_BARRIERS
	.align		4
        /*0030*/ 	.byte	0x02, 0x4c
        /*0032*/ 	.byte	0x07
	.zero		1


	//----- nvinfo : EIATTR_EXTERNS
	.align		4
        /*0034*/ 	.byte	0x04, 0x0f
        /*0036*/ 	.short	(.L_38 - .L_37)


	//   ....[0]....
	.align		4
.L_37:
        /*0038*/ 	.word	index@(__assertfail)


	//----- nvinfo : EIATTR_MERCURY_ISA_VERSION
	.align		4
.L_38:
        /*003c*/ 	.byte	0x03, 0x5f
        /*003e*/ 	.short	0x0101


	//----- nvinfo : EIATTR_INT_WARP_WIDE_INSTR_OFFSETS
	.align		4
        /*0040*/ 	.byte	0x04, 0x31
        /*0042*/ 	.short	(.L_40 - .L_39)


	//   ....[0]....
.L_39:
        /*0044*/ 	.word	0x000020d0


	//   ....[1]....
        /*0048*/ 	.word	0x00004320


	//   ....[2]....
        /*004c*/ 	.word	0x00004350


	//   ....[3]....
        /*0050*/ 	.word	0x000043a0


	//   ....[4]....
        /*0054*/ 	.word	0x00004cc0


	//   ....[5]....
        /*0058*/ 	.word	0x00004d20


	//   ....[6]....
        /*005c*/ 	.word	0x00004e00


	//   ....[7]....
        /*0060*/ 	.word	0x00004e70


	//   ....[8]....
        /*0064*/ 	.word	0x00004f80


	//   ....[9]....
        /*0068*/ 	.word	0x00005010


	//   ....[10]....
        /*006c*/ 	.word	0x000051e0


	//   ....[11]....
        /*0070*/ 	.word	0x00005340


	//----- nvinfo : EIATTR_COOP_GROUP_MASK_REGIDS
	.align		4
.L_40:
        /*0074*/ 	.byte	0x04, 0x29
        /*0076*/ 	.short	(.L_42 - .L_41)


	//   ....[0]....
.L_41:
        /*0078*/ 	.word	0xffffffff


	//   ....[1]....
        /*007c*/ 	.word	0xffffffff


	//   ....[2]....
        /*0080*/ 	.word	0xffffffff


	//   ....[3]....
        /*0084*/ 	.word	0xffffffff


	//   ....[4]....
        /*0088*/ 	.word	0xffffffff


	//   ....[5]....
        /*008c*/ 	.word	0xffffffff


	//   ....[6]....
        /*0090*/ 	.word	0xffffffff


	//   ....[7]....
        /*0094*/ 	.word	0xffffffff


	//   ....[8]....
        /*0098*/ 	.word	0xffffffff


	//   ....[9]....
        /*009c*/ 	.word	0xffffffff


	//   ....[10]....
        /*00a0*/ 	.word	0xffffffff


	//   ....[11]....
        /*00a4*/ 	.word	0xffffffff


	//   ....[12]....
        /*00a8*/ 	.word	0xffffffff


	//----- nvinfo : EIATTR_COOP_GROUP_INSTR_OFFSETS
	.align		4
.L_42:
        /*00ac*/ 	.byte	0x04, 0x28
        /*00ae*/ 	.short	(.L_44 - .L_43)


	//   ....[0]....
.L_43:
        /*00b0*/ 	.word	0x00000090


	//   ....[1]....
        /*00b4*/ 	.word	0x000004d0


	//   ....[2]....
        /*00b8*/ 	.word	0x00000870


	//   ....[3]....
        /*00bc*/ 	.word	0x00000a10


	//   ....[4]....
        /*00c0*/ 	.word	0x00000b10


	//   ....[5]....
        /*00c4*/ 	.word	0x00000c80


	//   ....[6]....
        /*00c8*/ 	.word	0x00000e20


	//   ....[7]....
        /*00cc*/ 	.word	0x00001fb0


	//   ....[8]....
        /*00d0*/ 	.word	0x00003690


	//   ....[9]....
        /*00d4*/ 	.word	0x000038a0


	//   ....[10]....
        /*00d8*/ 	.word	0x000038d0


	//   ....[11]....
        /*00dc*/ 	.word	0x00004210


	//   ....[12]....
        /*00e0*/ 	.word	0x00004440


	//----- nvinfo : EIATTR_VRC_CTA_INIT_COUNT
	.align		4
.L_44:
        /*00e4*/ 	.byte	0x02, 0x4a
        /*00e6*/ 	.byte	0x80
	.zero		1


	//----- nvinfo : EIATTR_SYSCALL_OFFSETS
	.align		4
        /*00e8*/ 	.byte	0x04, 0x46
        /*00ea*/ 	.short	(.L_46 - .L_45)


	//   ....[0]....
.L_45:
        /*00ec*/ 	.word	0x00005dc0


	//   ....[1]....
        /*00f0*/ 	.word	0x00005f00


	//   ....[2]....
        /*00f4*/ 	.word	0x00006700


	//   ....[3]....
        /*00f8*/ 	.word	0x000074a0


	//   ....[4]....
        /*00fc*/ 	.word	0x00008200


	//   ....[5]....
        /*0100*/ 	.word	0x00008f90


	//----- nvinfo : EIATTR_MBARRIER_INSTR_OFFSETS
	.align		4
.L_46:
        /*0104*/ 	.byte	0x04, 0x39
        /*0106*/ 	.short	(.L_48 - .L_47)


	//   ....[0]....
.L_47:
        /*0108*/ 	.word	0x000005d0
        /*010c*/ 	.word	0x000000ff
        /*0110*/ 	.word	0x00000000
        /*0114*/ 	.short	0x0100
        /*0116*/ 	.byte	0x05
	.zero		1


	//   ....[1]....
        /*0118*/ 	.word	0x000005e0
        /*011c*/ 	.word	0x000000ff
        /*0120*/ 	.word	0x000000a0
        /*0124*/ 	.short	0x0100
        /*0126*/ 	.byte	0x05
	.zero		1


	//   ....[2]....
        /*0128*/ 	.word	0x000005f0
        /*012c*/ 	.word	0x000000ff
        /*0130*/ 	.word	0x00000008
        /*0134*/ 	.short	0x0100
        /*0136*/ 	.byte	0x05
	.zero		1


	//   ....[3]....
        /*0138*/ 	.word	0x00000600
        /*013c*/ 	.word	0x000000ff
        /*0140*/ 	.word	0x000000a8
        /*0144*/ 	.short	0x0100
        /*0146*/ 	.byte	0x05
	.zero		1


	//   ....[4]....
        /*0148*/ 	.word	0x00000610
        /*014c*/ 	.word	0x000000ff
        /*0150*/ 	.word	0x00000010
        /*0154*/ 	.short	0x0100
        /*0156*/ 	.byte	0x05
	.zero		1


	//   ....[5]....
        /*0158*/ 	.word	0x00000620
        /*015c*/ 	.word	0x000000ff
        /*0160*/ 	.word	0x000000b0
        /*0164*/ 	.short	0x0100
        /*0166*/ 	.byte	0x05
	.zero		1


	//   ....[6]....
        /*0168*/ 	.word	0x00000630
        /*016c*/ 	.word	0x000000ff
        /*0170*/ 	.word	0x00000018
        /*0174*/ 	.short	0x0100
        /*0176*/ 	.byte	0x05
	.zero		1


	//   ....[7]....
        /*0178*/ 	.word	0x00000640
        /*017c*/ 	.word	0x000000ff
        /*0180*/ 	.word	0x000000b8
        /*0184*/ 	.short	0x0100
        /*0186*/ 	.byte	0x05
	.zero		1


	//   ....[8]....
        /*0188*/ 	.word	0x00000650
        /*018c*/ 	.word	0x000000ff
        /*0190*/ 	.word	0x00000020
        /*0194*/ 	.short	0x0100
        /*0196*/ 	.byte	0x05
	.zero		1


	//   ....[9]....
        /*0198*/ 	.word	0x00000660
        /*019c*/ 	.word	0x000000ff
        /*01a0*/ 	.word	0x000000c0
        /*01a4*/ 	.short	0x0100
        /*01a6*/ 	.byte	0x05
	.zero		1


	//   ....[10]....
        /*01a8*/ 	.word	0x00000670
        /*01ac*/ 	.word	0x000000ff
        /*01b0*/ 	.word	0x00000028
        /*01b4*/ 	.short	0x0100
        /*01b6*/ 	.byte	0x05
	.zero		1


	//   ....[11]....
        /*01b8*/ 	.word	0x00000680
        /*01bc*/ 	.word	0x000000ff
        /*01c0*/ 	.word	0x000000c8
        /*01c4*/ 	.short	0x0100
        /*01c6*/ 	.byte	0x05
	.zero		1


	//   ....[12]....
        /*01c8*/ 	.word	0x00000690
        /*01cc*/ 	.word	0x000000ff
        /*01d0*/ 	.word	0x00000030
        /*01d4*/ 	.short	0x0100
        /*01d6*/ 	.byte	0x05
	.zero		1


	//   ....[13]....
        /*01d8*/ 	.word	0x000006a0
        /*01dc*/ 	.word	0x000000ff
        /*01e0*/ 	.word	0x000000d0
        /*01e4*/ 	.short	0x0100
        /*01e6*/ 	.byte	0x05
	.zero		1


	//   ....[14]....
        /*01e8*/ 	.word	0x000006b0
        /*01ec*/ 	.word	0x000000ff
        /*01f0*/ 	.word	0x00000038
        /*01f4*/ 	.short	0x0100
        /*01f6*/ 	.byte	0x05
	.zero		1


	//   ....[15]....
        /*01f8*/ 	.word	0x000006c0
        /*01fc*/ 	.word	0x000000ff
        /*0200*/ 	.word	0x000000d8
        /*0204*/ 	.short	0x0100
        /*0206*/ 	.byte	0x05
	.zero		1


	//   ....[16]....
        /*0208*/ 	.word	0x000006d0
        /*020c*/ 	.word	0x000000ff
        /*0210*/ 	.word	0x00000040
        /*0214*/ 	.short	0x0100
        /*0216*/ 	.byte	0x05
	.zero		1


	//   ....[17]....
        /*0218*/ 	.word	0x000006e0
        /*021c*/ 	.word	0x000000ff
        /*0220*/ 	.word	0x000000e0
        /*0224*/ 	.short	0x0100
        /*0226*/ 	.byte	0x05
	.zero		1


	//   ....[18]....
        /*0228*/ 	.word	0x000006f0
        /*022c*/ 	.word	0x000000ff
        /*0230*/ 	.word	0x00000048
        /*0234*/ 	.short	0x0100
        /*0236*/ 	.byte	0x05
	.zero		1


	//   ....[19]....
        /*0238*/ 	.word	0x00000700
        /*023c*/ 	.word	0x000000ff
        /*0240*/ 	.word	0x000000e8
        /*0244*/ 	.short	0x0100
        /*0246*/ 	.byte	0x05
	.zero		1


	//   ....[20]....
        /*0248*/ 	.word	0x00000710
        /*024c*/ 	.word	0x000000ff
        /*0250*/ 	.word	0x00000050
        /*0254*/ 	.short	0x0100
        /*0256*/ 	.byte	0x05
	.zero		1


	//   ....[21]....
        /*0258*/ 	.word	0x00000720
        /*025c*/ 	.word	0x000000ff
        /*0260*/ 	.word	0x000000f0
        /*0264*/ 	.short	0x0100
        /*0266*/ 	.byte	0x05
	.zero		1


	//   ....[22]....
        /*0268*/ 	.word	0x00000730
        /*026c*/ 	.word	0x000000ff
        /*0270*/ 	.word	0x00000058
        /*0274*/ 	.short	0x0100
        /*0276*/ 	.byte	0x05
	.zero		1


	//   ....[23]....
        /*0278*/ 	.word	0x00000740
        /*027c*/ 	.word	0x000000ff
        /*0280*/ 	.word	0x000000f8
        /*0284*/ 	.short	0x0100
        /*0286*/ 	.byte	0x05
	.zero		1


	//   ....[24]....
        /*0288*/ 	.word	0x00000750
        /*028c*/ 	.word	0x000000ff
        /*0290*/ 	.word	0x00000060
        /*0294*/ 	.short	0x0100
        /*0296*/ 	.byte	0x05
	.zero		1


	//   ....[25]....
        /*0298*/ 	.word	0x00000760
        /*029c*/ 	.word	0x000000ff
        /*02a0*/ 	.word	0x00000100
        /*02a4*/ 	.short	0x0100
        /*02a6*/ 	.byte	0x05
	.zero		1


	//   ....[26]....
        /*02a8*/ 	.word	0x00000770
        /*02ac*/ 	.word	0x000000ff
        /*02b0*/ 	.word	0x00000068
        /*02b4*/ 	.short	0x0100
        /*02b6*/ 	.byte	0x05
	.zero		1


	//   ....[27]....
        /*02b8*/ 	.word	0x00000780
        /*02bc*/ 	.word	0x000000ff
        /*02c0*/ 	.word	0x00000108
        /*02c4*/ 	.short	0x0100
        /*02c6*/ 	.byte	0x05
	.zero		1


	//   ....[28]....
        /*02c8*/ 	.word	0x00000790
        /*02cc*/ 	.word	0x000000ff
        /*02d0*/ 	.word	0x00000070
        /*02d4*/ 	.short	0x0100
        /*02d6*/ 	.byte	0x05
	.zero		1


	//   ....[29]....
        /*02d8*/ 	.word	0x000007a0
        /*02dc*/ 	.word	0x000000ff
        /*02e0*/ 	.word	0x00000110
        /*02e4*/ 	.short	0x0100
        /*02e6*/ 	.byte	0x05
	.zero		1


	//   ....[30]....
        /*02e8*/ 	.word	0x000007b0
        /*02ec*/ 	.word	0x000000ff
        /*02f0*/ 	.word	0x00000078
        /*02f4*/ 	.short	0x0100
        /*02f6*/ 	.byte	0x05
	.zero		1


	//   ....[31]....
        /*02f8*/ 	.word	0x000007c0
        /*02fc*/ 	.word	0x000000ff
        /*0300*/ 	.word	0x00000118
        /*0304*/ 	.short	0x0100
        /*0306*/ 	.byte	0x05
	.zero		1


	//   ....[32]....
        /*0308*/ 	.word	0x000007d0
        /*030c*/ 	.word	0x000000ff
        /*0310*/ 	.word	0x00000080
        /*0314*/ 	.short	0x0100
        /*0316*/ 	.byte	0x05
	.zero		1


	//   ....[33]....
        /*0318*/ 	.word	0x000007e0
        /*031c*/ 	.word	0x000000ff
        /*0320*/ 	.word	0x00000120
        /*0324*/ 	.short	0x0100
        /*0326*/ 	.byte	0x05
	.zero		1


	//   ....[34]....
        /*0328*/ 	.word	0x000007f0
        /*032c*/ 	.word	0x000000ff
        /*0330*/ 	.word	0x00000088
        /*0334*/ 	.short	0x0100
        /*0336*/ 	.byte	0x05
	.zero		1


	//   ....[35]....
        /*0338*/ 	.word	0x00000800
        /*033c*/ 	.word	0x000000ff
        /*0340*/ 	.word	0x00000128
        /*0344*/ 	.short	0x0100
        /*0346*/ 	.byte	0x05
	.zero		1


	//   ....[36]....
        /*0348*/ 	.word	0x00000810
        /*034c*/ 	.word	0x000000ff
        /*0350*/ 	.word	0x00000090
        /*0354*/ 	.short	0x0100
        /*0356*/ 	.byte	0x05
	.zero		1


	//   ....[37]....
        /*0358*/ 	.word	0x00000820
        /*035c*/ 	.word	0x000000ff
        /*0360*/ 	.word	0x00000130
        /*0364*/ 	.short	0x0100
        /*0366*/ 	.byte	0x05
	.zero		1


	//   ....[38]....
        /*0368*/ 	.word	0x00000830
        /*036c*/ 	.word	0x000000ff
        /*0370*/ 	.word	0x00000098
        /*0374*/ 	.short	0x0100
        /*0376*/ 	.byte	0x05
	.zero		1


	//   ....[39]....
        /*0378*/ 	.word	0x00000840
        /*037c*/ 	.word	0x000000ff
        /*0380*/ 	.word	0x00000138
        /*0384*/ 	.short	0x0100
        /*0386*/ 	.byte	0x05
	.zero		1


	//   ....[40]....
        /*0388*/ 	.word	0x00000980
        /*038c*/ 	.word	0x000000ff
        /*0390*/ 	.word	0x00000140
        /*0394*/ 	.short	0x0100
        /*0396*/ 	.byte	0x07
	.zero		1


	//   ....[41]....
        /*0398*/ 	.word	0x00000990
        /*039c*/ 	.word	0x000000ff
        /*03a0*/ 	.word	0x00000160
        /*03a4*/ 	.short	0x0100
        /*03a6*/ 	.byte	0x07
	.zero		1


	//   ....[42]....
        /*03a8*/ 	.word	0x000009a0
        /*03ac*/ 	.word	0x000000ff
        /*03b0*/ 	.word	0x00000148
        /*03b4*/ 	.short	0x0100
        /*03b6*/ 	.byte	0x07
	.zero		1


	//   ....[43]....
        /*03b8*/ 	.word	0x000009b0
        /*03bc*/ 	.word	0x000000ff
        /*03c0*/ 	.word	0x00000168
        /*03c4*/ 	.short	0x0100
        /*03c6*/ 	.byte	0x07
	.zero		1


	//   ....[44]....
        /*03c8*/ 	.word	0x000009c0
        /*03cc*/ 	.word	0x000000ff
        /*03d0*/ 	.word	0x00000150
        /*03d4*/ 	.short	0x0100
        /*03d6*/ 	.byte	0x07
	.zero		1


	//   ....[45]....
        /*03d8*/ 	.word	0x000009d0
        /*03dc*/ 	.word	0x000000ff
        /*03e0*/ 	.word	0x00000170
        /*03e4*/ 	.short	0x0100
        /*03e6*/ 	.byte	0x07
	.zero		1


	//   ....[46]....
        /*03e8*/ 	.word	0x000009e0
        /*03ec*/ 	.word	0x000000ff
        /*03f0*/ 	.word	0x00000158
        /*03f4*/ 	.short	0x0100
        /*03f6*/ 	.byte	0x07
	.zero		1


	//   ....[47]....
        /*03f8*/ 	.word	0x000009f0
        /*03fc*/ 	.word	0x000000ff
        /*0400*/ 	.word	0x00000178
        /*0404*/ 	.short	0x0100
        /*0406*/ 	.byte	0x07
	.zero		1


	//   ....[48]....
        /*0408*/ 	.word	0x00000ae0
        /*040c*/ 	.word	0x000000ff
        /*0410*/ 	.word	0x00000180
        /*0414*/ 	.short	0x0100
        /*0416*/ 	.byte	0x05
	.zero		1


	//   ....[49]....
        /*0418*/ 	.word	0x00000af0
        /*041c*/ 	.word	0x000000ff
        /*0420*/ 	.word	0x00000188
        /*0424*/ 	.short	0x0100
        /*0426*/ 	.byte	0x05
	.zero		1


	//   ....[50]....
        /*0428*/ 	.word	0x00000c30
        /*042c*/ 	.word	0x000000ff
        /*0430*/ 	.word	0x00000190
        /*0434*/ 	.short	0x0100
        /*0436*/ 	.byte	0x05
	.zero		1


	//   ....[51]....
        /*0438*/ 	.word	0x00000c40
        /*043c*/ 	.word	0x000000ff
        /*0440*/ 	.word	0x000001a0
        /*0444*/ 	.short	0x0100
        /*0446*/ 	.byte	0x05
	.zero		1


	//   ....[52]....
        /*0448*/ 	.word	0x00000c50
        /*044c*/ 	.word	0x000000ff
        /*0450*/ 	.word	0x00000198
        /*0454*/ 	.short	0x0100
        /*0456*/ 	.byte	0x05
	.zero		1


	//   ....[53]....
        /*0458*/ 	.word	0x00000c60
        /*045c*/ 	.word	0x000000ff
        /*0460*/ 	.word	0x000001a8
        /*0464*/ 	.short	0x0100
        /*0466*/ 	.byte	0x05
	.zero		1


	//   ....[54]....
        /*0468*/ 	.word	0x00000d90
        /*046c*/ 	.word	0x000000ff
        /*0470*/ 	.word	0x000001b0
        /*0474*/ 	.short	0x0100
        /*0476*/ 	.byte	0x07
	.zero		1


	//   ....[55]....
        /*0478*/ 	.word	0x00000da0
        /*047c*/ 	.word	0x000000ff
        /*0480*/ 	.word	0x000001d0
        /*0484*/ 	.short	0x0100
        /*0486*/ 	.byte	0x07
	.zero		1


	//   ....[56]....
        /*0488*/ 	.word	0x00000db0
        /*048c*/ 	.word	0x000000ff
        /*0490*/ 	.word	0x000001b8
        /*0494*/ 	.short	0x0100
        /*0496*/ 	.byte	0x07
	.zero		1


	//   ....[57]....
        /*0498*/ 	.word	0x00000dc0
        /*049c*/ 	.word	0x000000ff
        /*04a0*/ 	.word	0x000001d8
        /*04a4*/ 	.short	0x0100
        /*04a6*/ 	.byte	0x07
	.zero		1


	//   ....[58]....
        /*04a8*/ 	.word	0x00000dd0
        /*04ac*/ 	.word	0x000000ff
        /*04b0*/ 	.word	0x000001c0
        /*04b4*/ 	.short	0x0100
        /*04b6*/ 	.byte	0x07
	.zero		1


	//   ....[59]....
        /*04b8*/ 	.word	0x00000de0
        /*04bc*/ 	.word	0x000000ff
        /*04c0*/ 	.word	0x000001e0
        /*04c4*/ 	.short	0x0100
        /*04c6*/ 	.byte	0x07
	.zero		1


	//   ....[60]....
        /*04c8*/ 	.word	0x00000df0
        /*04cc*/ 	.word	0x000000ff
        /*04d0*/ 	.word	0x000001c8
        /*04d4*/ 	.short	0x0100
        /*04d6*/ 	.byte	0x07
	.zero		1


	//   ....[61]....
        /*04d8*/ 	.word	0x00000e00
        /*04dc*/ 	.word	0x000000ff
        /*04e0*/ 	.word	0x000001e8
        /*04e4*/ 	.short	0x0100
        /*04e6*/ 	.byte	0x07
	.zero		1


	//   ....[62]....
        /*04e8*/ 	.word	0x00000ef0
        /*04ec*/ 	.word	0x000000ff
        /*04f0*/ 	.word	0x000001f0
        /*04f4*/ 	.short	0x0100
        /*04f6*/ 	.byte	0x05
	.zero		1


	//   ....[63]....
        /*04f8*/ 	.word	0x00000f00
        /*04fc*/ 	.word	0x000000ff
        /*0500*/ 	.word	0x00000200
        /*0504*/ 	.short	0x0100
        /*0506*/ 	.byte	0x05
	.zero		1


	//   ....[64]....
        /*0508*/ 	.word	0x00000f10
        /*050c*/ 	.word	0x000000ff
        /*0510*/ 	.word	0x000001f8
        /*0514*/ 	.short	0x0100
        /*0516*/ 	.byte	0x05
	.zero		1


	//   ....[65]....
        /*0518*/ 	.word	0x00000f20
        /*051c*/ 	.word	0x000000ff
        /*0520*/ 	.word	0x00000208
        /*0524*/ 	.short	0x0100
        /*0526*/ 	.byte	0x05
	.zero		1


	//   ....[66]....
        /*0528*/ 	.word	0x000017f0
        /*052c*/ 	.word	0x00000002
        /*0530*/ 	.word	0x00000200
        /*0534*/ 	.short	0x010a
        /*0536*/ 	.byte	0xff
	.zero		1


	//   ....[67]....
        /*0538*/ 	.word	0x00001820
        /*053c*/ 	.word	0x00000002
        /*0540*/ 	.word	0x000001f0
        /*0544*/ 	.short	0x0101
        /*0546*/ 	.byte	0xff
	.zero		1


	//   ....[68]....
        /*0548*/ 	.word	0x000018f0
        /*054c*/ 	.word	0x000000ff
        /*0550*/ 	.word	0x000000a0
        /*0554*/ 	.short	0x010a
        /*0556*/ 	.byte	0x08
	.zero		1


	//   ....[69]....
        /*0558*/ 	.word	0x000019a0
        /*055c*/ 	.word	0x000000ff
        /*0560*/ 	.word	0x000000a0
        /*0564*/ 	.short	0x010a
        /*0566*/ 	.byte	0x21
	.zero		1


	//   ....[70]....
        /*0568*/ 	.word	0x00001af0
        /*056c*/ 	.word	0x000000ff
        /*0570*/ 	.word	0x000000a0
        /*0574*/ 	.short	0x010a
        /*0576*/ 	.byte	0x08
	.zero		1


	//   ....[71]....
        /*0578*/ 	.word	0x00001c50
        /*057c*/ 	.word	0x000000ff
        /*0580*/ 	.word	0x00000188
        /*0584*/ 	.short	0x0101
        /*0586*/ 	.byte	0x04
	.zero		1


	//   ....[72]....
        /*0588*/ 	.word	0x00001c70
        /*058c*/ 	.word	0x000000ff
        /*0590*/ 	.word	0x000000a0
        /*0594*/ 	.short	0x010a
        /*0596*/ 	.byte	0x08
	.zero		1


	//   ....[73]....
        /*0598*/ 	.word	0x00001d00
        /*059c*/ 	.word	0x000000ff
        /*05a0*/ 	.word	0x000000a0
        /*05a4*/ 	.short	0x010a
        /*05a6*/ 	.byte	0x19
	.zero		1


	//   ....[74]....
        /*05a8*/ 	.word	0x00001e50
        /*05ac*/ 	.word	0x000000ff
        /*05b0*/ 	.word	0x000000a0
        /*05b4*/ 	.short	0x010a
        /*05b6*/ 	.byte	0x08
	.zero		1


	//   ....[75]....
        /*05b8*/ 	.word	0x00001fe0
        /*05bc*/ 	.word	0x00000002
        /*05c0*/ 	.word	0x00000190
        /*05c4*/ 	.short	0x010a
        /*05c6*/ 	.byte	0xff
	.zero		1


	//   ....[76]....
        /*05c8*/ 	.word	0x000020a0
        /*05cc*/ 	.word	0x00000002
        /*05d0*/ 	.word	0x00000000
        /*05d4*/ 	.short	0x0101
        /*05d6*/ 	.byte	0xff
	.zero		1


	//   ....[77]....
        /*05d8*/ 	.word	0x00002600
        /*05dc*/ 	.word	0x000000ff
        /*05e0*/ 	.word	0x00000000
        /*05e4*/ 	.short	0x010a
        /*05e6*/ 	.byte	0x05
	.zero		1


	//   ....[78]....
        /*05e8*/ 	.word	0x00002690
        /*05ec*/ 	.word	0x000000ff
        /*05f0*/ 	.word	0x00000000
        /*05f4*/ 	.short	0x010a
        /*05f6*/ 	.byte	0x05
	.zero		1


	//   ....[79]....
        /*05f8*/ 	.word	0x00002720
        /*05fc*/ 	.word	0x000000ff
        /*0600*/ 	.word	0x00000000
        /*0604*/ 	.short	0x010a
        /*0606*/ 	.byte	0x05
	.zero		1


	//   ....[80]....
        /*0608*/ 	.word	0x000027b0
        /*060c*/ 	.word	0x000000ff
        /*0610*/ 	.word	0x00000000
        /*0614*/ 	.short	0x010a
        /*0616*/ 	.byte	0x05
	.zero		1


	//   ....[81]....
        /*0618*/ 	.word	0x00002840
        /*061c*/ 	.word	0x000000ff
        /*0620*/ 	.word	0x00000000
        /*0624*/ 	.short	0x010a
        /*0626*/ 	.byte	0x05
	.zero		1


	//   ....[82]....
        /*0628*/ 	.word	0x000028d0
        /*062c*/ 	.word	0x000000ff
        /*0630*/ 	.word	0x00000000
        /*0634*/ 	.short	0x010a
        /*0636*/ 	.byte	0x05
	.zero		1


	//   ....[83]....
        /*0638*/ 	.word	0x00002960
        /*063c*/ 	.word	0x000000ff
        /*0640*/ 	.word	0x00000000
        /*0644*/ 	.short	0x010a
        /*0646*/ 	.byte	0x05
	.zero		1


	//   ....[84]....
        /*0648*/ 	.word	0x000029f0
        /*064c*/ 	.word	0x000000ff
        /*0650*/ 	.word	0x00000000
        /*0654*/ 	.short	0x010a
        /*0656*/ 	.byte	0x05
	.zero		1


	//   ....[85]....
        /*0658*/ 	.word	0x00002a80
        /*065c*/ 	.word	0x000000ff
        /*0660*/ 	.word	0x00000000
        /*0664*/ 	.short	0x010a
        /*0666*/ 	.byte	0x05
	.zero		1


	//   ....[86]....
        /*0668*/ 	.word	0x00002b10
        /*066c*/ 	.word	0x000000ff
        /*0670*/ 	.word	0x00000000
        /*0674*/ 	.short	0x010a
        /*0676*/ 	.byte	0x05
	.zero		1


	//   ....[87]....
        /*0678*/ 	.word	0x00002ba0
        /*067c*/ 	.word	0x000000ff
        /*0680*/ 	.word	0x00000000
        /*0684*/ 	.short	0x010a
        /*0686*/ 	.byte	0x05
	.zero		1


	//   ....[88]....
        /*0688*/ 	.word	0x00002c30
        /*068c*/ 	.word	0x000000ff
        /*0690*/ 	.word	0x00000000
        /*0694*/ 	.short	0x010a
        /*0696*/ 	.byte	0x05
	.zero		1


	//   ....[89]....
        /*0698*/ 	.word	0x00002cc0
        /*069c*/ 	.word	0x000000ff
        /*06a0*/ 	.word	0x00000000
        /*06a4*/ 	.short	0x010a
        /*06a6*/ 	.byte	0x05
	.zero		1


	//   ....[90]....
        /*06a8*/ 	.word	0x00002d50
        /*06ac*/ 	.word	0x000000ff
        /*06b0*/ 	.word	0x00000000
        /*06b4*/ 	.short	0x010a
        /*06b6*/ 	.byte	0x05
	.zero		1


	//   ....[91]....
        /*06b8*/ 	.word	0x00002de0
        /*06bc*/ 	.word	0x000000ff
        /*06c0*/ 	.word	0x00000000
        /*06c4*/ 	.short	0x010a
        /*06c6*/ 	.byte	0x05
	.zero		1


	//   ....[92]....
        /*06c8*/ 	.word	0x00002e70
        /*06cc*/ 	.word	0x000000ff
        /*06d0*/ 	.word	0x00000000
        /*06d4*/ 	.short	0x010a
        /*06d6*/ 	.byte	0x05
	.zero		1


	//   ....[93]....
        /*06d8*/ 	.word	0x00002f00
        /*06dc*/ 	.word	0x000000ff
        /*06e0*/ 	.word	0x00000000
        /*06e4*/ 	.short	0x010a
        /*06e6*/ 	.byte	0x05
	.zero		1


	//   ....[94]....
        /*06e8*/ 	.word	0x00002f90
        /*06ec*/ 	.word	0x000000ff
        /*06f0*/ 	.word	0x00000000
        /*06f4*/ 	.short	0x010a
        /*06f6*/ 	.byte	0x05
	.zero		1


	//   ....[95]....
        /*06f8*/ 	.word	0x00003020
        /*06fc*/ 	.word	0x000000ff
        /*0700*/ 	.word	0x00000000
        /*0704*/ 	.short	0x010a
        /*0706*/ 	.byte	0x05
	.zero		1


	//   ....[96]....
        /*0708*/ 	.word	0x000030c0
        /*070c*/ 	.word	0x00000000
        /*0710*/ 	.word	0x00000000
        /*0714*/ 	.short	0x010a
        /*0716*/ 	.byte	0xff
	.zero		1


	//   ....[97]....
        /*0718*/ 	.word	0x000031e0
        /*071c*/ 	.word	0x00000000
        /*0720*/ 	.word	0x000001f0
        /*0724*/ 	.short	0x010a
        /*0726*/ 	.byte	0xff
	.zero		1


	//   ....[98]....
        /*0728*/ 	.word	0x00003250
        /*072c*/ 	.word	0x00000000
        /*0730*/ 	.word	0x00000000
        /*0734*/ 	.short	0x0101
        /*0736*/ 	.byte	0xff
	.zero		1


	//   ....[99]....
        /*0738*/ 	.word	0x00003270
        /*073c*/ 	.word	0x000000ff
        /*0740*/ 	.word	0x000001a0
        /*0744*/ 	.short	0x010a
        /*0746*/ 	.byte	0x05
	.zero		1


	//   ....[100]....
        /*0748*/ 	.word	0x00003390
        /*074c*/ 	.word	0x00000000
        /*0750*/ 	.word	0x00000190
        /*0754*/ 	.short	0x010a
        /*0756*/ 	.byte	0xff
	.zero		1


	//   ....[101]....
        /*0758*/ 	.word	0x00003490
        /*075c*/ 	.word	0x00000000
        /*0760*/ 	.word	0x00000000
        /*0764*/ 	.short	0x0101
        /*0766*/ 	.byte	0xff
	.zero		1


	//   ....[102]....
        /*0768*/ 	.word	0x00003520
        /*076c*/ 	.word	0x000000ff
        /*0770*/ 	.word	0x000001a0
        /*0774*/ 	.short	0x0106
        /*0776*/ 	.byte	0x05
	.zero		1


	//   ....[103]....
        /*0778*/ 	.word	0x00003540
        /*077c*/ 	.word	0x000000ff
        /*0780*/ 	.word	0x000001a0
        /*0784*/ 	.short	0x010a
        /*0786*/ 	.byte	0x05
	.zero		1


	//   ....[104]....
        /*0788*/ 	.word	0x000035d0
        /*078c*/ 	.word	0x000000ff
        /*0790*/ 	.word	0x000001a0
        /*0794*/ 	.short	0x0106
        /*0796*/ 	.byte	0x04
	.zero		1


	//   ....[105]....
        /*0798*/ 	.word	0x00003610
        /*079c*/ 	.word	0x00000000
        /*07a0*/ 	.word	0x000001a0
        /*07a4*/ 	.short	0x010a
        /*07a6*/ 	.byte	0xff
	.zero		1


	//   ....[106]....
        /*07a8*/ 	.word	0x00003ae0
        /*07ac*/ 	.word	0x00000000
        /*07b0*/ 	.word	0x00000190
        /*07b4*/ 	.short	0x010a
        /*07b6*/ 	.byte	0xff
	.zero		1


	//   ....[107]....
        /*07b8*/ 	.word	0x00003be0
        /*07bc*/ 	.word	0x00000003
        /*07c0*/ 	.word	0x00000000
        /*07c4*/ 	.short	0x0101
        /*07c6*/ 	.byte	0xff
	.zero		1


	//   ....[108]....
        /*07c8*/ 	.word	0x00003bf0
        /*07cc*/ 	.word	0x000000ff
        /*07d0*/ 	.word	0x00000000
        /*07d4*/ 	.short	0x010a
        /*07d6*/ 	.byte	0x04
	.zero		1


	//   ....[109]....
        /*07d8*/ 	.word	0x00003c10
        /*07dc*/ 	.word	0x000000ff
        /*07e0*/ 	.word	0x000001d0
        /*07e4*/ 	.short	0x010a
        /*07e6*/ 	.byte	0x09
	.zero		1


	//   ....[110]....
        /*07e8*/ 	.word	0x00003d50
        /*07ec*/ 	.word	0x000000ff
        /*07f0*/ 	.word	0x00000000
        /*07f4*/ 	.short	0x010a
        /*07f6*/ 	.byte	0x07
	.zero		1


	//   ....[111]....
        /*07f8*/ 	.word	0x00003e60
        /*07fc*/ 	.word	0x000000ff
        /*0800*/ 	.word	0x00000000
        /*0804*/ 	.short	0x010a
        /*0806*/ 	.byte	0x04
	.zero		1


	//   ....[112]....
        /*0808*/ 	.word	0x00004040
        /*080c*/ 	.word	0x000000ff
        /*0810*/ 	.word	0x00000000
        /*0814*/ 	.short	0x010a
        /*0816*/ 	.byte	0x05
	.zero		1


	//   ....[113]....
        /*0818*/ 	.word	0x000040d0
        /*081c*/ 	.word	0x000000ff
        /*0820*/ 	.word	0x00000000
        /*0824*/ 	.short	0x010a
        /*0826*/ 	.byte	0x05
	.zero		1


	//   ....[114]....
        /*0828*/ 	.word	0x00004160
        /*082c*/ 	.word	0x000000ff
        /*0830*/ 	.word	0x00000000
        /*0834*/ 	.short	0x010a
        /*0836*/ 	.byte	0x05
	.zero		1


	//   ....[115]....
        /*0838*/ 	.word	0x000041f0
        /*083c*/ 	.word	0x000000ff
        /*0840*/ 	.word	0x00000000
        /*0844*/ 	.short	0x010a
        /*0846*/ 	.byte	0x07
	.zero		1


	//   ....[116]....
        /*0848*/ 	.word	0x00004670
        /*084c*/ 	.word	0x00000000
        /*0850*/ 	.word	0x00000190
        /*0854*/ 	.short	0x010a
        /*0856*/ 	.byte	0xff
	.zero		1


	//   ....[117]....
        /*0858*/ 	.word	0x00004730
        /*085c*/ 	.word	0x00000000
        /*0860*/ 	.word	0x00000000
        /*0864*/ 	.short	0x0101
        /*0866*/ 	.byte	0xff
	.zero		1


	//   ....[118]....
        /*0868*/ 	.word	0x00004a50
        /*086c*/ 	.word	0x000000ff
        /*0870*/ 	.word	0x00000188
        /*0874*/ 	.short	0x010a
        /*0876*/ 	.byte	0x07
	.zero		1


	//   ....[119]....
        /*0878*/ 	.word	0x00004c40
        /*087c*/ 	.word	0x000000ff
        /*0880*/ 	.word	0x00000160
        /*0884*/ 	.short	0x010a
        /*0886*/ 	.byte	0x07
	.zero		1


	//   ....[120]....
        /*0888*/ 	.word	0x00004db0
        /*088c*/ 	.word	0x000000ff
        /*0890*/ 	.word	0x00000140
        /*0894*/ 	.short	0x010b
        /*0896*/ 	.byte	0x07
	.zero		1


	//   ....[121]....
        /*0898*/ 	.word	0x00004dc0
        /*089c*/ 	.word	0x000000ff
        /*08a0*/ 	.word	0x00000000
        /*08a4*/ 	.short	0x0101
        /*08a6*/ 	.byte	0x08
	.zero		1


	//   ....[122]....
        /*08a8*/ 	.word	0x00004dd0
        /*08ac*/ 	.word	0x000000ff
        /*08b0*/ 	.word	0x00000168
        /*08b4*/ 	.short	0x010a
        /*08b6*/ 	.byte	0x07
	.zero		1


	//   ....[123]....
        /*08b8*/ 	.word	0x00004f20
        /*08bc*/ 	.word	0x000000ff
        /*08c0*/ 	.word	0x00000148
        /*08c4*/ 	.short	0x010b
        /*08c6*/ 	.byte	0x07
	.zero		1


	//   ....[124]....
        /*08c8*/ 	.word	0x00004f30
        /*08cc*/ 	.word	0x000000ff
        /*08d0*/ 	.word	0x00000000
        /*08d4*/ 	.short	0x0101
        /*08d6*/ 	.byte	0x08
	.zero		1


	//   ....[125]....
        /*08d8*/ 	.word	0x00004f40
        /*08dc*/ 	.word	0x000000ff
        /*08e0*/ 	.word	0x00000170
        /*08e4*/ 	.short	0x010a
        /*08e6*/ 	.byte	0x07
	.zero		1


	//   ....[126]....
        /*08e8*/ 	.word	0x000050c0
        /*08ec*/ 	.word	0x000000ff
        /*08f0*/ 	.word	0x00000150
        /*08f4*/ 	.short	0x010b
        /*08f6*/ 	.byte	0x07
	.zero		1


	//   ....[127]....
        /*08f8*/ 	.word	0x00005100
        /*08fc*/ 	.word	0x000000ff
        /*0900*/ 	.word	0x00000000
        /*0904*/ 	.short	0x0101
        /*0906*/ 	.byte	0x08
	.zero		1


	//   ....[128]....
        /*0908*/ 	.word	0x00005140
        /*090c*/ 	.word	0x000000ff
        /*0910*/ 	.word	0x00000178
        /*0914*/ 	.short	0x010a
        /*0916*/ 	.byte	0x07
	.zero		1


	//   ....[129]....
        /*0918*/ 	.word	0x00005380
        /*091c*/ 	.word	0x000000ff
        /*0920*/ 	.word	0x00000158
        /*0924*/ 	.short	0x010b
        /*0926*/ 	.byte	0x07
	.zero		1


	//   ....[130]....
        /*0928*/ 	.word	0x000053a0
        /*092c*/ 	.word	0x000000ff
        /*0930*/ 	.word	0x00000000
        /*0934*/ 	.short	0x0101
        /*0936*/ 	.byte	0x0d
	.zero		1


	//   ....[131]....
        /*0938*/ 	.word	0x000053d0
        /*093c*/ 	.word	0x000000ff
        /*0940*/ 	.word	0x00000160
        /*0944*/ 	.short	0x010a
        /*0946*/ 	.byte	0x07
	.zero		1


	//   ....[132]....
        /*0948*/ 	.word	0x000053f0
        /*094c*/ 	.word	0x000000ff
        /*0950*/ 	.word	0x00000168
        /*0954*/ 	.short	0x010a
        /*0956*/ 	.byte	0x07
	.zero		1


	//   ....[133]....
        /*0958*/ 	.word	0x00005410
        /*095c*/ 	.word	0x000000ff
        /*0960*/ 	.word	0x00000170
        /*0964*/ 	.short	0x010a
        /*0966*/ 	.byte	0x07
	.zero		1


	//   ....[134]....
        /*0968*/ 	.word	0x00005450
        /*096c*/ 	.word	0x00000000
        /*0970*/ 	.word	0x00000178
        /*0974*/ 	.short	0x010a
        /*0976*/ 	.byte	0xff
	.zero		1


	//   ....[135]....
        /*0978*/ 	.word	0x00005790
        /*097c*/ 	.word	0x00000000
        /*0980*/ 	.word	0x00000190
        /*0984*/ 	.short	0x010a
        /*0986*/ 	.byte	0xff
	.zero		1


	//   ....[136]....
        /*0988*/ 	.word	0x000058a0
        /*098c*/ 	.word	0x00000000
        /*0990*/ 	.word	0x00000000
        /*0994*/ 	.short	0x0101
        /*0996*/ 	.byte	0xff
	.zero		1


	//   ....[137]....
        /*0998*/ 	.word	0x000062c0
        /*099c*/ 	.word	0x00000002
        /*09a0*/ 	.word	0x00000140
        /*09a4*/ 	.short	0x010a
        /*09a6*/ 	.byte	0xff
	.zero		1


	//   ....[138]....
        /*09a8*/ 	.word	0x00006300
        /*09ac*/ 	.word	0x00000071
        /*09b0*/ 	.word	0x000001b0
        /*09b4*/ 	.short	0x010a
        /*09b6*/ 	.byte	0xff
	.zero		1


	//   ....[139]....
        /*09b8*/ 	.word	0x00006440
        /*09bc*/ 	.word	0x00000002
        /*09c0*/ 	.word	0x00000140
        /*09c4*/ 	.short	0x010a
        /*09c6*/ 	.byte	0xff
	.zero		1


	//   ....[140]....
        /*09c8*/ 	.word	0x00006560
        /*09cc*/ 	.word	0x00000000
        /*09d0*/ 	.word	0x00000000
        /*09d4*/ 	.short	0x0101
        /*09d6*/ 	.byte	0xff
	.zero		1


	//   ....[141]....
        /*09d8*/ 	.word	0x000065e0
        /*09dc*/ 	.word	0x00000071
        /*09e0*/ 	.word	0x000001b0
        /*09e4*/ 	.short	0x010a
        /*09e6*/ 	.byte	0xff
	.zero		1


	//   ....[142]....
        /*09e8*/ 	.word	0x00007130
        /*09ec*/ 	.word	0x00000000
        /*09f0*/ 	.word	0x00000140
        /*09f4*/ 	.short	0x010a
        /*09f6*/ 	.byte	0xff
	.zero		1


	//   ....[143]....
        /*09f8*/ 	.word	0x000071f0
        /*09fc*/ 	.word	0x00000000
        /*0a00*/ 	.word	0x00000140
        /*0a04*/ 	.short	0x010a
        /*0a06*/ 	.byte	0xff
	.zero		1


	//   ....[144]....
        /*0a08*/ 	.word	0x00007320
        /*0a0c*/ 	.word	0x00000000
        /*0a10*/ 	.word	0x00000000
        /*0a14*/ 	.short	0x0101
        /*0a16*/ 	.byte	0xff
	.zero		1


	//   ....[145]....
        /*0a18*/ 	.word	0x00007e90
        /*0a1c*/ 	.word	0x00000000
        /*0a20*/ 	.word	0x00000140
        /*0a24*/ 	.short	0x010a
        /*0a26*/ 	.byte	0xff
	.zero		1


	//   ....[146]....
        /*0a28*/ 	.word	0x00007f50
        /*0a2c*/ 	.word	0x00000000
        /*0a30*/ 	.word	0x00000140
        /*0a34*/ 	.short	0x010a
        /*0a36*/ 	.byte	0xff
	.zero		1


	//   ....[147]....
        /*0a38*/ 	.word	0x00008080
        /*0a3c*/ 	.word	0x00000000
        /*0a40*/ 	.word	0x00000000
        /*0a44*/ 	.short	0x0101
        /*0a46*/ 	.byte	0xff
	.zero		1


	//   ....[148]....
        /*0a48*/ 	.word	0x00008c20
        /*0a4c*/ 	.word	0x00000000
        /*0a50*/ 	.word	0x00000140
        /*0a54*/ 	.short	0x010a
        /*0a56*/ 	.byte	0xff
	.zero		1


	//   ....[149]....
        /*0a58*/ 	.word	0x00008ce0
        /*0a5c*/ 	.word	0x00000000
        /*0a60*/ 	.word	0x00000140
        /*0a64*/ 	.short	0x010a
        /*0a66*/ 	.byte	0xff
	.zero		1


	//   ....[150]....
        /*0a68*/ 	.word	0x00008e10
        /*0a6c*/ 	.word	0x00000000
        /*0a70*/ 	.word	0x00000000
        /*0a74*/ 	.short	0x0101
        /*0a76*/ 	.byte	0xff
	.zero		1


	//   ....[151]....
        /*0a78*/ 	.word	0x00009250
        /*0a7c*/ 	.word	0x000000ff
        /*0a80*/ 	.word	0x00000000
        /*0a84*/ 	.short	0x0101
        /*0a86*/ 	.byte	0x05
	.zero		1


	//   ....[152]....
        /*0a88*/ 	.word	0x00009a90
        /*0a8c*/ 	.word	0x00000002
        /*0a90*/ 	.word	0x00000200
        /*0a94*/ 	.short	0x010a
        /*0a96*/ 	.byte	0xff
	.zero		1


	//   ....[153]....
        /*0a98*/ 	.word	0x00009af0
        /*0a9c*/ 	.word	0x00000002
        /*0aa0*/ 	.word	0x000000a0
        /*0aa4*/ 	.short	0x010a
        /*0aa6*/ 	.byte	0xff
	.zero		1


	//   ....[154]....
        /*0aa8*/ 	.word	0x00009b50
        /*0aac*/ 	.word	0x00000002
        /*0ab0*/ 	.word	0x000000a0
        /*0ab4*/ 	.short	0x010a
        /*0ab6*/ 	.byte	0xff
	.zero		1


	//   ....[155]....
        /*0ab8*/ 	.word	0x00009ba0
        /*0abc*/ 	.word	0x00000002
        /*0ac0*/ 	.word	0x00000190
        /*0ac4*/ 	.short	0x010a
        /*0ac6*/ 	.byte	0xff
	.zero		1


	//   ....[156]....
        /*0ac8*/ 	.word	0x00009c00
        /*0acc*/ 	.word	0x00000000
        /*0ad0*/ 	.word	0x00000000
        /*0ad4*/ 	.short	0x010a
        /*0ad6*/ 	.byte	0xff
	.zero		1


	//   ....[157]....
        /*0ad8*/ 	.word	0x00009c60
        /*0adc*/ 	.word	0x00000000
        /*0ae0*/ 	.word	0x00000000
        /*0ae4*/ 	.short	0x010a
        /*0ae6*/ 	.byte	0xff
	.zero		1


	//   ....[158]....
        /*0ae8*/ 	.word	0x00009cc0
        /*0aec*/ 	.word	0x00000000
        /*0af0*/ 	.word	0x00000000
        /*0af4*/ 	.short	0x010a
        /*0af6*/ 	.byte	0xff
	.zero		1


	//   ....[159]....
        /*0af8*/ 	.word	0x00009d20
        /*0afc*/ 	.word	0x00000000
        /*0b00*/ 	.word	0x00000000
        /*0b04*/ 	.short	0x010a
        /*0b06*/ 	.byte	0xff
	.zero		1


	//   ....[160]....
        /*0b08*/ 	.word	0x00009d80
        /*0b0c*/ 	.word	0x00000000
        /*0b10*/ 	.word	0x00000000
        /*0b14*/ 	.short	0x010a
        /*0b16*/ 	.byte	0xff
	.zero		1


	//   ....[161]....
        /*0b18*/ 	.word	0x00009de0
        /*0b1c*/ 	.word	0x00000000
        /*0b20*/ 	.word	0x00000000
        /*0b24*/ 	.short	0x010a
        /*0b26*/ 	.byte	0xff
	.zero		1


	//   ....[162]....
        /*0b28*/ 	.word	0x00009e40
        /*0b2c*/ 	.word	0x00000000
        /*0b30*/ 	.word	0x00000000
        /*0b34*/ 	.short	0x010a
        /*0b36*/ 	.byte	0xff
	.zero		1


	//   ....[163]....
        /*0b38*/ 	.word	0x00009ea0
        /*0b3c*/ 	.word	0x00000000
        /*0b40*/ 	.word	0x00000000
        /*0b44*/ 	.short	0x010a
        /*0b46*/ 	.byte	0xff
	.zero		1


	//   ....[164]....
        /*0b48*/ 	.word	0x00009f00
        /*0b4c*/ 	.word	0x00000000
        /*0b50*/ 	.word	0x00000000
        /*0b54*/ 	.short	0x010a
        /*0b56*/ 	.byte	0xff
	.zero		1


	//   ....[165]....
        /*0b58*/ 	.word	0x00009f60
        /*0b5c*/ 	.word	0x00000000
        /*0b60*/ 	.word	0x00000000
        /*0b64*/ 	.short	0x010a
        /*0b66*/ 	.byte	0xff
	.zero		1


	//   ....[166]....
        /*0b68*/ 	.word	0x00009fc0
        /*0b6c*/ 	.word	0x00000000
        /*0b70*/ 	.word	0x00000000
        /*0b74*/ 	.short	0x010a
        /*0b76*/ 	.byte	0xff
	.zero		1


	//   ....[167]....
        /*0b78*/ 	.word	0x0000a020
        /*0b7c*/ 	.word	0x00000000
        /*0b80*/ 	.word	0x00000000
        /*0b84*/ 	.short	0x010a
        /*0b86*/ 	.byte	0xff
	.zero		1


	//   ....[168]....
        /*0b88*/ 	.word	0x0000a080
        /*0b8c*/ 	.word	0x00000000
        /*0b90*/ 	.word	0x00000000
        /*0b94*/ 	.short	0x010a
        /*0b96*/ 	.byte	0xff
	.zero		1


	//   ....[169]....
        /*0b98*/ 	.word	0x0000a0e0
        /*0b9c*/ 	.word	0x00000000
        /*0ba0*/ 	.word	0x00000000
        /*0ba4*/ 	.short	0x010a
        /*0ba6*/ 	.byte	0xff
	.zero		1


	//   ....[170]....
        /*0ba8*/ 	.word	0x0000a140
        /*0bac*/ 	.word	0x00000000
        /*0bb0*/ 	.word	0x00000000
        /*0bb4*/ 	.short	0x010a
        /*0bb6*/ 	.byte	0xff
	.zero		1


	//   ....[171]....
        /*0bb8*/ 	.word	0x0000a1a0
        /*0bbc*/ 	.word	0x00000000
        /*0bc0*/ 	.word	0x00000000
        /*0bc4*/ 	.short	0x010a
        /*0bc6*/ 	.byte	0xff
	.zero		1


	//   ....[172]....
        /*0bc8*/ 	.word	0x0000a200
        /*0bcc*/ 	.word	0x00000000
        /*0bd0*/ 	.word	0x00000000
        /*0bd4*/ 	.short	0x010a
        /*0bd6*/ 	.byte	0xff
	.zero		1


	//   ....[173]....
        /*0bd8*/ 	.word	0x0000a260
        /*0bdc*/ 	.word	0x00000000
        /*0be0*/ 	.word	0x00000000
        /*0be4*/ 	.short	0x010a
        /*0be6*/ 	.byte	0xff
	.zero		1


	//   ....[174]....
        /*0be8*/ 	.word	0x0000a2c0
        /*0bec*/ 	.word	0x00000000
        /*0bf0*/ 	.word	0x00000000
        /*0bf4*/ 	.short	0x010a
        /*0bf6*/ 	.byte	0xff
	.zero		1


	//   ....[175]....
        /*0bf8*/ 	.word	0x0000a310
        /*0bfc*/ 	.word	0x00000000
        /*0c00*/ 	.word	0x000001f0
        /*0c04*/ 	.short	0x010a
        /*0c06*/ 	.byte	0xff
	.zero		1


	//   ....[176]....
        /*0c08*/ 	.word	0x0000a370
        /*0c0c*/ 	.word	0x00000000
        /*0c10*/ 	.word	0x000001a0
        /*0c14*/ 	.short	0x010a
        /*0c16*/ 	.byte	0xff
	.zero		1


	//   ....[177]....
        /*0c18*/ 	.word	0x0000a3c0
        /*0c1c*/ 	.word	0x00000000
        /*0c20*/ 	.word	0x00000190
        /*0c24*/ 	.short	0x010a
        /*0c26*/ 	.byte	0xff
	.zero		1


	//   ....[178]....
        /*0c28*/ 	.word	0x0000a420
        /*0c2c*/ 	.word	0x00000000
        /*0c30*/ 	.word	0x000001a0
        /*0c34*/ 	.short	0x010a
        /*0c36*/ 	.byte	0xff
	.zero		1


	//   ....[179]....
        /*0c38*/ 	.word	0x0000a470
        /*0c3c*/ 	.word	0x00000000
        /*0c40*/ 	.word	0x00000190
        /*0c44*/ 	.short	0x010a
        /*0c46*/ 	.byte	0xff
	.zero		1


	//   ....[180]....
        /*0c48*/ 	.word	0x0000a4d0
        /*0c4c*/ 	.word	0x00000002
        /*0c50*/ 	.word	0x000001d0
        /*0c54*/ 	.short	0x010a
        /*0c56*/ 	.byte	0xff
	.zero		1


	//   ....[181]....
        /*0c58*/ 	.word	0x0000a530
        /*0c5c*/ 	.word	0x00000000
        /*0c60*/ 	.word	0x00000000
        /*0c64*/ 	.short	0x010a
        /*0c66*/ 	.byte	0xff
	.zero		1


	//   ....[182]....
        /*0c68*/ 	.word	0x0000a590
        /*0c6c*/ 	.word	0x00000000
        /*0c70*/ 	.word	0x00000000
        /*0c74*/ 	.short	0x010a
        /*0c76*/ 	.byte	0xff
	.zero		1


	//   ....[183]....
        /*0c78*/ 	.word	0x0000a5f0
        /*0c7c*/ 	.word	0x00000000
        /*0c80*/ 	.word	0x00000000
        /*0c84*/ 	.short	0x010a
        /*0c86*/ 	.byte	0xff
	.zero		1


	//   ....[184]....
        /*0c88*/ 	.word	0x0000a650
        /*0c8c*/ 	.word	0x00000000
        /*0c90*/ 	.word	0x00000000
        /*0c94*/ 	.short	0x010a
        /*0c96*/ 	.byte	0xff
	.zero		1


	//   ....[185]....
        /*0c98*/ 	.word	0x0000a6b0
        /*0c9c*/ 	.word	0x00000000
        /*0ca0*/ 	.word	0x00000000
        /*0ca4*/ 	.short	0x010a
        /*0ca6*/ 	.byte	0xff
	.zero		1


	//   ....[186]....
        /*0ca8*/ 	.word	0x0000a700
        /*0cac*/ 	.word	0x00000000
        /*0cb0*/ 	.word	0x00000190
        /*0cb4*/ 	.short	0x010a
        /*0cb6*/ 	.byte	0xff
	.zero		1


	//   ....[187]....
        /*0cb8*/ 	.word	0x0000a760
        /*0cbc*/ 	.word	0x00000000
        /*0cc0*/ 	.word	0x00000188
        /*0cc4*/ 	.short	0x010a
        /*0cc6*/ 	.byte	0xff
	.zero		1


	//   ....[188]....
        /*0cc8*/ 	.word	0x0000a7c0
        /*0ccc*/ 	.word	0x00000000
        /*0cd0*/ 	.word	0x00000160
        /*0cd4*/ 	.short	0x010a
        /*0cd6*/ 	.byte	0xff
	.zero		1


	//   ....[189]....
        /*0cd8*/ 	.word	0x0000a820
        /*0cdc*/ 	.word	0x00000000
        /*0ce0*/ 	.word	0x00000168
        /*0ce4*/ 	.short	0x010a
        /*0ce6*/ 	.byte	0xff
	.zero		1


	//   ....[190]....
        /*0ce8*/ 	.word	0x0000a880
        /*0cec*/ 	.word	0x00000000
        /*0cf0*/ 	.word	0x00000170
        /*0cf4*/ 	.short	0x010a
        /*0cf6*/ 	.byte	0xff
	.zero		1


	//   ....[191]....
        /*0cf8*/ 	.word	0x0000a8e0
        /*0cfc*/ 	.word	0x00000000
        /*0d00*/ 	.word	0x00000178
        /*0d04*/ 	.short	0x010a
        /*0d06*/ 	.byte	0xff
	.zero		1


	//   ....[192]....
        /*0d08*/ 	.word	0x0000a940
        /*0d0c*/ 	.word	0x00000000
        /*0d10*/ 	.word	0x00000160
        /*0d14*/ 	.short	0x010a
        /*0d16*/ 	.byte	0xff
	.zero		1


	//   ....[193]....
        /*0d18*/ 	.word	0x0000a9a0
        /*0d1c*/ 	.word	0x00000000
        /*0d20*/ 	.word	0x00000168
        /*0d24*/ 	.short	0x010a
        /*0d26*/ 	.byte	0xff
	.zero		1


	//   ....[194]....
        /*0d28*/ 	.word	0x0000aa00
        /*0d2c*/ 	.word	0x00000000
        /*0d30*/ 	.word	0x00000170
        /*0d34*/ 	.short	0x010a
        /*0d36*/ 	.byte	0xff
	.zero		1


	//   ....[195]....
        /*0d38*/ 	.word	0x0000aa50
        /*0d3c*/ 	.word	0x00000000
        /*0d40*/ 	.word	0x00000190
        /*0d44*/ 	.short	0x010a
        /*0d46*/ 	.byte	0xff
	.zero		1


	//   ....[196]....
        /*0d48*/ 	.word	0x0000aaa0
        /*0d4c*/ 	.word	0x00000002
        /*0d50*/ 	.word	0x00000140
        /*0d54*/ 	.short	0x010a
        /*0d56*/ 	.byte	0xff
	.zero		1


	//   ....[197]....
        /*0d58*/ 	.word	0x0000aaf0
        /*0d5c*/ 	.word	0x00000071
        /*0d60*/ 	.word	0x000001b0
        /*0d64*/ 	.short	0x010a
        /*0d66*/ 	.byte	0xff
	.zero		1


	//   ....[198]....
        /*0d68*/ 	.word	0x0000ab40
        /*0d6c*/ 	.word	0x00000000
        /*0d70*/ 	.word	0x00000140
        /*0d74*/ 	.short	0x010a
        /*0d76*/ 	.byte	0xff
	.zero		1


	//   ....[199]....
        /*0d78*/ 	.word	0x0000ab90
        /*0d7c*/ 	.word	0x00000000
        /*0d80*/ 	.word	0x00000140
        /*0d84*/ 	.short	0x010a
        /*0d86*/ 	.byte	0xff
	.zero		1


	//   ....[200]....
        /*0d88*/ 	.word	0x0000abe0
        /*0d8c*/ 	.word	0x00000000
        /*0d90*/ 	.word	0x00000140
        /*0d94*/ 	.short	0x010a
        /*0d96*/ 	.byte	0xff
	.zero		1


	//----- nvinfo : EIATTR_NUM_MBARRIERS
	.align		4
.L_48:
        /*0d98*/ 	.byte	0x03, 0x38
        /*0d9a*/ 	.short	0x0042


	//----- nvinfo : EIATTR_EXIT_INSTR_OFFSETS
	.align		4
        /*0d9c*/ 	.byte	0x04, 0x1c
        /*0d9e*/ 	.short	(.L_50 - .L_49)


	//   ....[0]....
.L_49:
        /*0da0*/ 	.word	0x000030f0


	//   ....[1]....
        /*0da4*/ 	.word	0x000035e0


	//   ....[2]....
        /*0da8*/ 	.word	0x00003640


	//   ....[3]....
        /*0dac*/ 	.word	0x00004450


	//   ....[4]....
        /*0db0*/ 	.word	0x00005480


	//   ....[5]....
        /*0db4*/ 	.word	0x000054c0


	//   ....[6]....
        /*0db8*/ 	.word	0x00009a80


	//----- nvinfo : EIATTR_MAX_THREADS
	.align		4
.L_50:
        /*0dbc*/ 	.byte	0x04, 0x05
        /*0dbe*/ 	.short	(.L_52 - .L_51)
.L_51:
        /*0dc0*/ 	.word	0x00000100
        /*0dc4*/ 	.word	0x00000001
        /*0dc8*/ 	.word	0x00000001


	//----- nvinfo : EIATTR_CRS_STACK_SIZE
	.align		4
.L_52:
        /*0dcc*/ 	.byte	0x04, 0x1e
        /*0dce*/ 	.short	(.L_54 - .L_53)
.L_53:
        /*0dd0*/ 	.word	0x00000000


	//----- nvinfo : EIATTR_CBANK_PARAM_SIZE
	.align		4
.L_54:
        /*0dd4*/ 	.byte	0x03, 0x19
        /*0dd6*/ 	.short	0x0800


	//----- nvinfo : EIATTR_PARAM_CBANK
	.align		4
        /*0dd8*/ 	.byte	0x04, 0x0a
        /*0dda*/ 	.short	(.L_56 - .L_55)
	.align		4
.L_55:
        /*0ddc*/ 	.word	index@(.nv.constant0._ZN7cutlass13device_kernelINS_4gemm6kernel13GemmUniversalIN4cute5tupleIJiiiiEEENS1_10collective13CollectiveMmaINS1_35MainloopSm100TmaUmmaWarpSpecializedILi20ELi2ELi4ENS5_IJNS4_1CILi1EEESB_SB_EEEEENS5_IJNSA_ILi64EEENSA_ILi256EEENSA_ILi32EEEEEENS_12float_e5m2_tENS5_IJSB_llEEESI_SJ_NS4_8TiledMMAINS4_8MMA_AtomIJNS4_10MMA_TraitsINS4_19SM100_MMA_F8F6F4_SSEJSI_SI_fSE_SF_NS4_17integral_constantINS4_4UMMA5MajorELSQ_1EEESR_NSO_INSP_7ScaleInELSS_0EEEST_EEEEEENS4_6LayoutISC_NS5_IJNSA_ILi0EEESX_SX_EEEEENS5_IJNS4_10UnderscoreES10_S10_EEEEENS4_13SM90_TMA_LOADENS4_14ComposedLayoutINS4_7SwizzleILi2ELi4ELi3EEENS4_18smem_ptr_flag_bitsILi8EEENSW_INS5_IJSE_NSA_ILi8EEEEEENS5_IJSB_SE_EEEEEEEvNS4_8identityES13_NS14_INS15_ILi3ELi4ELi3EEES18_NSW_INS5_IJNSA_ILi128EEES19_EEENS5_IJSB_S1G_EEEEEEEvS1E_EENS_8epilogue10collective18CollectiveEpilogueINS1M_23Sm100TmaWarpSpecializedILi4ELi2ELi32ELb0ELb0EEEJSH_NS5_IJNSW_ISE_SB_EES1R_EEESI_NS5_IJlSB_lEEESI_S1T_NS1M_6fusion15FusionCallbacksIS1Q_NS1U_17LinearCombinationISI_fSI_fLNS_15FloatRoundStyleE2EEESH_S1S_JEEENS4_5SM1004TMEM4LOAD26SM100_TMEM_LOAD_16dp32b32xES13_NS14_IS16_S18_NSW_INS5_IJS19_SE_EEENS5_IJSE_SB_EEEEEEENS4_39AutoVectorizingCopyWithAssumedAlignmentILi128EEENS4_14SM90_TMA_STOREES27_S29_S29_EEEvvEEEEvNT_6ParamsE)
        /*0de0*/ 	.short	0x0380
        /*0de2*/ 	.short	0x0800


	//----- nvinfo : EIATTR_SW_WAR
	.align		4
.L_56:
        /*0de4*/ 	.byte	0x04, 0x36
        /*0de6*/ 	.short	(.L_58 - .L_57)
.L_57:
        /*0de8*/ 	.word	0x00000008
.L_58:


//--------------------- .nv.callgraph             --------------------------
	.section	.nv.callgraph,"",@"SHT_CUDA_CALLGRAPH"
	.align	4
	.sectionentsize	8
	.align		4
        /*0000*/ 	.word	0x00000000
	.align		4
        /*0004*/ 	.word	0xffffffff
	.align		4
        /*0008*/ 	.word	index@(_ZN7cutlass13device_kernelINS_4gemm6kernel13GemmUniversalIN4cute5tupleIJiiiiEEENS1_10collective13CollectiveMmaINS1_35MainloopSm100TmaUmmaWarpSpecializedILi20ELi2ELi4ENS5_IJNS4_1CILi1EEESB_SB_EEEEENS5_IJNSA_ILi64EEENSA_ILi256EEENSA_ILi32EEEEEENS_12float_e5m2_tENS5_IJSB_llEEESI_SJ_NS4_8TiledMMAINS4_8MMA_AtomIJNS4_10MMA_TraitsINS4_19SM100_MMA_F8F6F4_SSEJSI_SI_fSE_SF_NS4_17integral_constantINS4_4UMMA5MajorELSQ_1EEESR_NSO_INSP_7ScaleInELSS_0EEEST_EEEEEENS4_6LayoutISC_NS5_IJNSA_ILi0EEESX_SX_EEEEENS5_IJNS4_10UnderscoreES10_S10_EEEEENS4_13SM90_TMA_LOADENS4_14ComposedLayoutINS4_7SwizzleILi2ELi4ELi3EEENS4_18smem_ptr_flag_bitsILi8EEENSW_INS5_IJSE_NSA_ILi8EEEEEENS5_IJSB_SE_EEEEEEEvNS4_8identityES13_NS14_INS15_ILi3ELi4ELi3EEES18_NSW_INS5_IJNSA_ILi128EEES19_EEENS5_IJSB_S1G_EEEEEEEvS1E_EENS_8epilogue10collective18CollectiveEpilogueINS1M_23Sm100TmaWarpSpecializedILi4ELi2ELi32ELb0ELb0EEEJSH_NS5_IJNSW_ISE_SB_EES1R_EEESI_NS5_IJlSB_lEEESI_S1T_NS1M_6fusion15FusionCallbacksIS1Q_NS1U_17LinearCombinationISI_fSI_fLNS_15FloatRoundStyleE2EEESH_S1S_JEEENS4_5SM1004TMEM4LOAD26SM100_TMEM_LOAD_16dp32b32xES13_NS14_IS16_S18_NSW_INS5_IJS19_SE_EEENS5_IJSE_SB_EEEEEEENS4_39AutoVectorizingCopyWithAssumedAlignmentILi128EEENS4_14SM90_TMA_STOREES27_S29_S29_EEEvvEEEEvNT_6ParamsE)
	.align		4
        /*000c*/ 	.word	index@(__assertfail)
	.align		4
        /*0010*/ 	.word	0x00000000
	.align		4
        /*0014*/ 	.word	0xfffffffe
	.align		4
        /*0018*/ 	.word	0x00000000
	.align		4
        /*001c*/ 	.word	0xfffffffd
	.align		4
        /*0020*/ 	.word	0x00000000
	.align		4
        /*0024*/ 	.word	0xfffffffc


//--------------------- .nv.constant4             --------------------------
	.section	.nv.constant4,"a",@progbits
	.align	8
	.align		8
.nv.constant4:
        /*0000*/ 	.dword	__assertfail
	.align		8
        /*0008*/ 	.dword	__unnamed_1
	.align		8
        /*0010*/ 	.dword	__unnamed_2
	.align		8
        /*0018*/ 	.dword	__unnamed_3
	.align		8
        /*0020*/ 	.dword	_ZN40_INTERNAL_2d6949cf_4_k_cu_949b00ad_314784cuda3std3__45__cpo5beginE
	.align		8
        /*0028*/ 	.dword	_ZN40_INTERNAL_2d6949cf_4_k_cu_949b00ad_314784cuda3std3__45__cpo3endE
	.align		8
        /*0030*/ 	.dword	_ZN40_INTERNAL_2d6949cf_4_k_cu_949b00ad_314784cuda3std3__45__cpo6cbeginE
	.align		8
        /*0038*/ 	.dword	_ZN40_INTERNAL_2d6949cf_4_k_cu_949b00ad_314784cuda3std3__45__cpo4cendE
	.align		8
        /*0040*/ 	.dword	_ZN40_INTERNAL_2d6949cf_4_k_cu_949b00ad_314784cuda3std3__442_GLOBAL__N__2d6949cf_4_k_cu_949b00ad_314786ignoreE
	.align		8
        /*0048*/ 	.dword	_ZN40_INTERNAL_2d6949cf_4_k_cu_949b00ad_314784cuda3std3__419piecewise_constructE
	.align		8
        /*0050*/ 	.dword	_ZN40_INTERNAL_2d6949cf_4_k_cu_949b00ad_314784cuda3std3__48in_placeE
	.align		8
        /*0058*/ 	.dword	_ZN40_INTERNAL_2d6949cf_4_k_cu_949b00ad_314784cuda3std6ranges3__45__cpo4swapE
	.align		8
        /*0060*/ 	.dword	_ZN40_INTERNAL_2d6949cf_4_k_cu_949b00ad_314784cuda3std6ranges3__45__cpo9iter_moveE
	.align		8
        /*0068*/ 	.dword	_ZN40_INTERNAL_2d6949cf_4_k_cu_949b00ad_314784cute7productE
	.align		8
        /*0070*/ 	.dword	_ZN40_INTERNAL_2d6949cf_4_k_cu_949b00ad_314784cute1_E
	.align		8
        /*0078*/ 	.dword	$str$25
	.align		8
        /*0080*/ 	.dword	$str$26
	.align		8
        /*0088*/ 	.dword	$str$27
	.align		8
        /*0090*/ 	.dword	$str$28


//--------------------- .text._ZN7cutlass13device_kernelINS_4gemm6kernel13GemmUniversalIN4cute5tupleIJiiiiEEENS1_10collective13CollectiveMmaINS1_35MainloopSm100TmaUmmaWarpSpecializedILi20ELi2ELi4ENS5_IJNS4_1CILi1EEESB_SB_EEEEENS5_IJNSA_ILi64EEENSA_ILi256EEENSA_ILi32EEEEEENS_12float_e5m2_tENS5_IJSB_llEEESI_SJ_NS4_8TiledMMAINS4_8MMA_AtomIJNS4_10MMA_TraitsINS4_19SM100_MMA_F8F6F4_SSEJSI_SI_fSE_SF_NS4_17integral_constantINS4_4UMMA5MajorELSQ_1EEESR_NSO_INSP_7ScaleInELSS_0EEEST_EEEEEENS4_6LayoutISC_NS5_IJNSA_ILi0EEESX_SX_EEEEENS5_IJNS4_10UnderscoreES10_S10_EEEEENS4_13SM90_TMA_LOADENS4_14ComposedLayoutINS4_7SwizzleILi2ELi4ELi3EEENS4_18smem_ptr_flag_bitsILi8EEENSW_INS5_IJSE_NSA_ILi8EEEEEENS5_IJSB_SE_EEEEEEEvNS4_8identityES13_NS14_INS15_ILi3ELi4ELi3EEES18_NSW_INS5_IJNSA_ILi128EEES19_EEENS5_IJSB_S1G_EEEEEEEvS1E_EENS_8epilogue10collective18CollectiveEpilogueINS1M_23Sm100TmaWarpSpecializedILi4ELi2ELi32ELb0ELb0EEEJSH_NS5_IJNSW_ISE_SB_EES1R_EEESI_NS5_IJlSB_lEEESI_S1T_NS1M_6fusion15FusionCallbacksIS1Q_NS1U_17LinearCombinationISI_fSI_fLNS_15FloatRoundStyleE2EEESH_S1S_JEEENS4_5SM1004TMEM4LOAD26SM100_TMEM_LOAD_16dp32b32xES13_NS14_IS16_S18_NSW_INS5_IJS19_SE_EEENS5_IJSE_SB_EEEEEEENS4_39AutoVectorizingCopyWithAssumedAlignmentILi128EEENS4_14SM90_TMA_STOREES27_S29_S29_EEEvvEEEEvNT_6ParamsE --------------------------
	.section	.text._ZN7cutlass13device_kernelINS_4gemm6kernel13GemmUniversalIN4cute5tupleIJiiiiEEENS1_10collective13CollectiveMmaINS1_35MainloopSm100TmaUmmaWarpSpecializedILi20ELi2ELi4ENS5_IJNS4_1CILi1EEESB_SB_EEEEENS5_IJNSA_ILi64EEENSA_ILi256EEENSA_ILi32EEEEEENS_12float_e5m2_tENS5_IJSB_llEEESI_SJ_NS4_8TiledMMAINS4_8MMA_AtomIJNS4_10MMA_TraitsINS4_19SM100_MMA_F8F6F4_SSEJSI_SI_fSE_SF_NS4_17integral_constantINS4_4UMMA5MajorELSQ_1EEESR_NSO_INSP_7ScaleInELSS_0EEEST_EEEEEENS4_6LayoutISC_NS5_IJNSA_ILi0EEESX_SX_EEEEENS5_IJNS4_10UnderscoreES10_S10_EEEEENS4_13SM90_TMA_LOADENS4_14ComposedLayoutINS4_7SwizzleILi2ELi4ELi3EEENS4_18smem_ptr_flag_bitsILi8EEENSW_INS5_IJSE_NSA_ILi8EEEEEENS5_IJSB_SE_EEEEEEEvNS4_8identityES13_NS14_INS15_ILi3ELi4ELi3EEES18_NSW_INS5_IJNSA_ILi128EEES19_EEENS5_IJSB_S1G_EEEEEEEvS1E_EENS_8epilogue10collective18CollectiveEpilogueINS1M_23Sm100TmaWarpSpecializedILi4ELi2ELi32ELb0ELb0EEEJSH_NS5_IJNSW_ISE_SB_EES1R_EEESI_NS5_IJlSB_lEEESI_S1T_NS1M_6fusion15FusionCallbacksIS1Q_NS1U_17LinearCombinationISI_fSI_fLNS_15FloatRoundStyleE2EEESH_S1S_JEEENS4_5SM1004TMEM4LOAD26SM100_TMEM_LOAD_16dp32b32xES13_NS14_IS16_S18_NSW_INS5_IJS19_SE_EEENS5_IJSE_SB_EEEEEEENS4_39AutoVectorizingCopyWithAssumedAlignmentILi128EEENS4_14SM90_TMA_STOREES27_S29_S29_EEEvvEEEEvNT_6ParamsE,"ax",@progbits
	.align	128
.text._ZN7cutlass13device_kernelINS_4gemm6kernel13GemmUniversalIN4cute5tupleIJiiiiEEENS1_10collective13CollectiveMmaINS1_35MainloopSm100TmaUmmaWarpSpecializedILi20ELi2ELi4ENS5_IJNS4_1CILi1EEESB_SB_EEEEENS5_IJNSA_ILi64EEENSA_ILi256EEENSA_ILi32EEEEEENS_12float_e5m2_tENS5_IJSB_llEEESI_SJ_NS4_8TiledMMAINS4_8MMA_AtomIJNS4_10MMA_TraitsINS4_19SM100_MMA_F8F6F4_SSEJSI_SI_fSE_SF_NS4_17integral_constantINS4_4UMMA5MajorELSQ_1EEESR_NSO_INSP_7ScaleInELSS_0EEEST_EEEEEENS4_6LayoutISC_NS5_IJNSA_ILi0EEESX_SX_EEEEENS5_IJNS4_10UnderscoreES10_S10_EEEEENS4_13SM90_TMA_LOADENS4_14ComposedLayoutINS4_7SwizzleILi2ELi4ELi3EEENS4_18smem_ptr_flag_bitsILi8EEENSW_INS5_IJSE_NSA_ILi8EEEEEENS5_IJSB_SE_EEEEEEEvNS4_8identityES13_NS14_INS15_ILi3ELi4ELi3EEES18_NSW_INS5_IJNSA_ILi128EEES19_EEENS5_IJSB_S1G_EEEEEEEvS1E_EENS_8epilogue10collective18CollectiveEpilogueINS1M_23Sm100TmaWarpSpecializedILi4ELi2ELi32ELb0ELb0EEEJSH_NS5_IJNSW_ISE_SB_EES1R_EEESI_NS5_IJlSB_lEEESI_S1T_NS1M_6fusion15FusionCallbacksIS1Q_NS1U_17LinearCombinationISI_fSI_fLNS_15FloatRoundStyleE2EEESH_S1S_JEEENS4_5SM1004TMEM4LOAD26SM100_TMEM_LOAD_16dp32b32xES13_NS14_IS16_S18_NSW_INS5_IJS19_SE_EEENS5_IJSE_SB_EEEEEEENS4_39AutoVectorizingCopyWithAssumedAlignmentILi128EEENS4_14SM90_TMA_STOREES27_S29_S29_EEEvvEEEEvNT_6ParamsE:
        .type           _ZN7cutlass13device_kernelINS_4gemm6kernel13GemmUniversalIN4cute5tupleIJiiiiEEENS1_10collective13CollectiveMmaINS1_35MainloopSm100TmaUmmaWarpSpecializedILi20ELi2ELi4ENS5_IJNS4_1CILi1EEESB_SB_EEEEENS5_IJNSA_ILi64EEENSA_ILi256EEENSA_ILi32EEEEEENS_12float_e5m2_tENS5_IJSB_llEEESI_SJ_NS4_8TiledMMAINS4_8MMA_AtomIJNS4_10MMA_TraitsINS4_19SM100_MMA_F8F6F4_SSEJSI_SI_fSE_SF_NS4_17integral_constantINS4_4UMMA5MajorELSQ_1EEESR_NSO_INSP_7ScaleInELSS_0EEEST_EEEEEENS4_6LayoutISC_NS5_IJNSA_ILi0EEESX_SX_EEEEENS5_IJNS4_10UnderscoreES10_S10_EEEEENS4_13SM90_TMA_LOADENS4_14ComposedLayoutINS4_7SwizzleILi2ELi4ELi3EEENS4_18smem_ptr_flag_bitsILi8EEENSW_INS5_IJSE_NSA_ILi8EEEEEENS5_IJSB_SE_EEEEEEEvNS4_8identityES13_NS14_INS15_ILi3ELi4ELi3EEES18_NSW_INS5_IJNSA_ILi128EEES19_EEENS5_IJSB_S1G_EEEEEEEvS1E_EENS_8epilogue10collective18CollectiveEpilogueINS1M_23Sm100TmaWarpSpecializedILi4ELi2ELi32ELb0ELb0EEEJSH_NS5_IJNSW_ISE_SB_EES1R_EEESI_NS5_IJlSB_lEEESI_S1T_NS1M_6fusion15FusionCallbacksIS1Q_NS1U_17LinearCombinationISI_fSI_fLNS_15FloatRoundStyleE2EEESH_S1S_JEEENS4_5SM1004TMEM4LOAD26SM100_TMEM_LOAD_16dp32b32xES13_NS14_IS16_S18_NSW_INS5_IJS19_SE_EEENS5_IJSE_SB_EEEEEEENS4_39AutoVectorizingCopyWithAssumedAlignmentILi128EEENS4_14SM90_TMA_STOREES27_S29_S29_EEEvvEEEEvNT_6ParamsE,@function
        .size           _ZN7cutlass13device_kernelINS_4gemm6kernel13GemmUniversalIN4cute5tupleIJiiiiEEENS1_10collective13CollectiveMmaINS1_35MainloopSm100TmaUmmaWarpSpecializedILi20ELi2ELi4ENS5_IJNS4_1CILi1EEESB_SB_EEEEENS5_IJNSA_ILi64EEENSA_ILi256EEENSA_ILi32EEEEEENS_12float_e5m2_tENS5_IJSB_llEEESI_SJ_NS4_8TiledMMAINS4_8MMA_AtomIJNS4_10MMA_TraitsINS4_19SM100_MMA_F8F6F4_SSEJSI_SI_fSE_SF_NS4_17integral_constantINS4_4UMMA5MajorELSQ_1EEESR_NSO_INSP_7ScaleInELSS_0EEEST_EEEEEENS4_6LayoutISC_NS5_IJNSA_ILi0EEESX_SX_EEEEENS5_IJNS4_10UnderscoreES10_S10_EEEEENS4_13SM90_TMA_LOADENS4_14ComposedLayoutINS4_7SwizzleILi2ELi4ELi3EEENS4_18smem_ptr_flag_bitsILi8EEENSW_INS5_IJSE_NSA_ILi8EEEEEENS5_IJSB_SE_EEEEEEEvNS4_8identityES13_NS14_INS15_ILi3ELi4ELi3EEES18_NSW_INS5_IJNSA_ILi128EEES19_EEENS5_IJSB_S1G_EEEEEEEvS1E_EENS_8epilogue10collective18CollectiveEpilogueINS1M_23Sm100TmaWarpSpecializedILi4ELi2ELi32ELb0ELb0EEEJSH_NS5_IJNSW_ISE_SB_EES1R_EEESI_NS5_IJlSB_lEEESI_S1T_NS1M_6fusion15FusionCallbacksIS1Q_NS1U_17LinearCombinationISI_fSI_fLNS_15FloatRoundStyleE2EEESH_S1S_JEEENS4_5SM1004TMEM4LOAD26SM100_TMEM_LOAD_16dp32b32xES13_NS14_IS16_S18_NSW_INS5_IJS19_SE_EEENS5_IJSE_SB_EEEEEEENS4_39AutoVectorizingCopyWithAssumedAlignmentILi128EEENS4_14SM90_TMA_STOREES27_S29_S29_EEEvvEEEEvNT_6ParamsE,(.L_x_219 - _ZN7cutlass13device_kernelINS_4gemm6kernel13GemmUniversalIN4cute5tupleIJiiiiEEENS1_10collective13CollectiveMmaINS1_35MainloopSm100TmaUmmaWarpSpecializedILi20ELi2ELi4ENS5_IJNS4_1CILi1EEESB_SB_EEEEENS5_IJNSA_ILi64EEENSA_ILi256EEENSA_ILi32EEEEEENS_12float_e5m2_tENS5_IJSB_llEEESI_SJ_NS4_8TiledMMAINS4_8MMA_AtomIJNS4_10MMA_TraitsINS4_19SM100_MMA_F8F6F4_SSEJSI_SI_fSE_SF_NS4_17integral_constantINS4_4UMMA5MajorELSQ_1EEESR_NSO_INSP_7ScaleInELSS_0EEEST_EEEEEENS4_6LayoutISC_NS5_IJNSA_ILi0EEESX_SX_EEEEENS5_IJNS4_10UnderscoreES10_S10_EEEEENS4_13SM90_TMA_LOADENS4_14ComposedLayoutINS4_7SwizzleILi2ELi4ELi3EEENS4_18smem_ptr_flag_bitsILi8EEENSW_INS5_IJSE_NSA_ILi8EEEEEENS5_IJSB_SE_EEEEEEEvNS4_8identityES13_NS14_INS15_ILi3ELi4ELi3EEES18_NSW_INS5_IJNSA_ILi128EEES19_EEENS5_IJSB_S1G_EEEEEEEvS1E_EENS_8epilogue10collective18CollectiveEpilogueINS1M_23Sm100TmaWarpSpecializedILi4ELi2ELi32ELb0ELb0EEEJSH_NS5_IJNSW_ISE_SB_EES1R_EEESI_NS5_IJlSB_lEEESI_S1T_NS1M_6fusion15FusionCallbacksIS1Q_NS1U_17LinearCombinationISI_fSI_fLNS_15FloatRoundStyleE2EEESH_S1S_JEEENS4_5SM1004TMEM4LOAD26SM100_TMEM_LOAD_16dp32b32xES13_NS14_IS16_S18_NSW_INS5_IJS19_SE_EEENS5_IJSE_SB_EEEEEEENS4_39AutoVectorizingCopyWithAssumedAlignmentILi128EEENS4_14SM90_TMA_STOREES27_S29_S29_EEEvvEEEEvNT_6ParamsE)
        .other          _ZN7cutlass13device_kernelINS_4gemm6kernel13GemmUniversalIN4cute5tupleIJiiiiEEENS1_10collective13CollectiveMmaINS1_35MainloopSm100TmaUmmaWarpSpecializedILi20ELi2ELi4ENS5_IJNS4_1CILi1EEESB_SB_EEEEENS5_IJNSA_ILi64EEENSA_ILi256EEENSA_ILi32EEEEEENS_12float_e5m2_tENS5_IJSB_llEEESI_SJ_NS4_8TiledMMAINS4_8MMA_AtomIJNS4_10MMA_TraitsINS4_19SM100_MMA_F8F6F4_SSEJSI_SI_fSE_SF_NS4_17integral_constantINS4_4UMMA5MajorELSQ_1EEESR_NSO_INSP_7ScaleInELSS_0EEEST_EEEEEENS4_6LayoutISC_NS5_IJNSA_ILi0EEESX_SX_EEEEENS5_IJNS4_10UnderscoreES10_S10_EEEEENS4_13SM90_TMA_LOADENS4_14ComposedLayoutINS4_7SwizzleILi2ELi4ELi3EEENS4_18smem_ptr_flag_bitsILi8EEENSW_INS5_IJSE_NSA_ILi8EEEEEENS5_IJSB_SE_EEEEEEEvNS4_8identityES13_NS14_INS15_ILi3ELi4ELi3EEES18_NSW_INS5_IJNSA_ILi128EEES19_EEENS5_IJSB_S1G_EEEEEEEvS1E_EENS_8epilogue10collective18CollectiveEpilogueINS1M_23Sm100TmaWarpSpecializedILi4ELi2ELi32ELb0ELb0EEEJSH_NS5_IJNSW_ISE_SB_EES1R_EEESI_NS5_IJlSB_lEEESI_S1T_NS1M_6fusion15FusionCallbacksIS1Q_NS1U_17LinearCombinationISI_fSI_fLNS_15FloatRoundStyleE2EEESH_S1S_JEEENS4_5SM1004TMEM4LOAD26SM100_TMEM_LOAD_16dp32b32xES13_NS14_IS16_S18_NSW_INS5_IJS19_SE_EEENS5_IJSE_SB_EEEEEEENS4_39AutoVectorizingCopyWithAssumedAlignmentILi128EEENS4_14SM90_TMA_STOREES27_S29_S29_EEEvvEEEEvNT_6ParamsE,@"STO_CUDA_ENTRY STV_DEFAULT"
_ZN7cutlass13device_kernelINS_4gemm6kernel13GemmUniversalIN4cute5tupleIJiiiiEEENS1_10collective13CollectiveMmaINS1_35MainloopSm100TmaUmmaWarpSpecializedILi20ELi2ELi4ENS5_IJNS4_1CILi1EEESB_SB_EEEEENS5_IJNSA_ILi64EEENSA_ILi256EEENSA_ILi32EEEEEENS_12float_e5m2_tENS5_IJSB_llEEESI_SJ_NS4_8TiledMMAINS4_8MMA_AtomIJNS4_10MMA_TraitsINS4_19SM100_MMA_F8F6F4_SSEJSI_SI_fSE_SF_NS4_17integral_constantINS4_4UMMA5MajorELSQ_1EEESR_NSO_INSP_7ScaleInELSS_0EEEST_EEEEEENS4_6LayoutISC_NS5_IJNSA_ILi0EEESX_SX_EEEEENS5_IJNS4_10UnderscoreES10_S10_EEEEENS4_13SM90_TMA_LOADENS4_14ComposedLayoutINS4_7SwizzleILi2ELi4ELi3EEENS4_18smem_ptr_flag_bitsILi8EEENSW_INS5_IJSE_NSA_ILi8EEEEEENS5_IJSB_SE_EEEEEEEvNS4_8identityES13_NS14_INS15_ILi3ELi4ELi3EEES18_NSW_INS5_IJNSA_ILi128EEES19_EEENS5_IJSB_S1G_EEEEEEEvS1E_EENS_8epilogue10collective18CollectiveEpilogueINS1M_23Sm100TmaWarpSpecializedILi4ELi2ELi32ELb0ELb0EEEJSH_NS5_IJNSW_ISE_SB_EES1R_EEESI_NS5_IJlSB_lEEESI_S1T_NS1M_6fusion15FusionCallbacksIS1Q_NS1U_17LinearCombinationISI_fSI_fLNS_15FloatRoundStyleE2EEESH_S1S_JEEENS4_5SM1004TMEM4LOAD26SM100_TMEM_LOAD_16dp32b32xES13_NS14_IS16_S18_NSW_INS5_IJS19_SE_EEENS5_IJSE_SB_EEEEEEENS4_39AutoVectorizingCopyWithAssumedAlignmentILi128EEENS4_14SM90_TMA_STOREES27_S29_S29_EEEvvEEEEvNT_6ParamsE:
[----:B------:R-:W1:Y:S01]  /*0000*/  LDC R1, c[0x0][0x37c] ;  /* 0x0000df00ff017b82 */ /* 0x000e620000000800 */
[----:B------:R-:W2:Y:S01]  /*0010*/  S2R R108, SR_TID.X ;  /* 0x00000000006c7919 */ /* 0x000ea20000002100 */
[----:B------:R-:W3:Y:S01]  /*0020*/  LDCU.64 UR4, c[0x0][0x890] ;  /* 0x00011200ff0477ac */ /* 0x000ee20008000a00 */
[----:B------:R-:W-:Y:S02]  /*0030*/  PRMT R96, RZ, 0x7610, R96 ;  /* 0x00007610ff607816 */ /* 0x000fe40000000060 */
[----:B------:R-:W-:Y:S01]  /*0040*/  ELECT P5, URZ, PT ;  /* 0x0000000000ff782f */ /* 0x000fe200038a0000 */
[----:B------:R-:W4:Y:S01]  /*0050*/  LDCU.64 UR46, c[0x0][0x358] ;  /* 0x00006b00ff2e77ac */ /* 0x000f220008000a00 */
[----:B---3--:R-:W-:-:S04]  /*0060*/  UISETP.NE.U32.AND UP0, UPT, UR4, URZ, UPT ;  /* 0x000000ff0400728c */ /* 0x008fc8000bf05070 */
[----:B------:R-:W-:Y:S01]  /*0070*/  UISETP.NE.AND.EX UP0, UPT, UR5, URZ, UPT, UP0 ;  /* 0x000000ff0500728c */ /* 0x000fe2000bf05300 */
[----:B--2---:R-:W-:-:S05]  /*0080*/  SHF.R.U32.HI R101, RZ, 0x5, R108 ;  /* 0x00000005ff657819 */ /* 0x004fca000001166c */
[----:B------:R-:W2:Y:S02]  /*0090*/  SHFL.IDX PT, R0, R101, RZ, 0x1f ;  /* 0x00001fff65007589 */ /* 0x000ea400000e0000 */
[----:B--2---:R-:W-:Y:S01]  /*00a0*/  R2UR UR8, R0 ;  /* 0x00000000000872ca */ /* 0x004fe200000e0000 */
[----:B-1--4-:R-:W-:-:S14]  /*00b0*/  BRA.U UP0, `(.L_x_0) ;  /* 0x00000001002c7547 */ /* 0x012fdc000b800000 */
[----:B------:R-:W1:Y:S02]  /*00c0*/  LDCU.64 UR6, c[0x0][0x888] ;  /* 0x00011100ff0677ac */ /* 0x000e640008000a00 */
[----:B-1----:R-:W-:-:S04]  /*00d0*/  UISETP.NE.U32.AND UP0, UPT, UR6, URZ, UPT ;  /* 0x000000ff0600728c */ /* 0x002fc8000bf05070 */
[----:B------:R-:W-:-:S09]  /*00e0*/  UISETP.NE.AND.EX UP0, UPT, UR7, URZ, UPT, UP0 ;  /* 0x000000ff0700728c */ /* 0x000fd2000bf05300 */
[----:B------:R-:W-:Y:S05]  /*00f0*/  BRA.U !UP0, `(.L_x_1) ;  /* 0x0000000108107547 */ /* 0x000fea000b800000 */
[----:B------:R-:W1:Y:S02]  /*0100*/  LDC.64 R2, c[0x0][0x888] ;  /* 0x00022200ff027b82 */ /* 0x000e640000000a00 */
[----:B-1----:R1:W5:Y:S01]  /*0110*/  LDG.E R49, desc[UR46][R2.64] ;  /* 0x0000002e02317981 */ /* 0x002362000c1e1900 */
[----:B------:R-:W-:Y:S01]  /*0120*/  HFMA2 R96, -RZ, RZ, 0, 5.9604644775390625e-08 ;  /* 0x00000001ff607431 */ /* 0x000fe200000001ff */
[----:B------:R-:W-:Y:S05]  /*0130*/  BRA `(.L_x_0) ;  /* 0x00000000000c7947 */ /* 0x000fea0003800000 */
.L_x_1:
[----:B------:R-:W1:Y:S01]  /*0140*/  LDCU UR6, c[0x0][0x880] ;  /* 0x00011000ff0677ac */ /* 0x000e620008000800 */
[----:B------:R-:W-:Y:S01]  /*0150*/  HFMA2 R96, -RZ, RZ, 0, 5.9604644775390625e-08 ;  /* 0x00000001ff607431 */ /* 0x000fe200000001ff */
[----:B-1----:R-:W-:-:S07]  /*0160*/  MOV R49, UR6 ;  /* 0x0000000600317c02 */ /* 0x002fce0008000f00 */
.L_x_0:
[----:B------:R-:W2:Y:S02]  /*0170*/  LDCU.64 UR6, c[0x0][0x8b0] ;  /* 0x00011600ff0677ac */ /* 0x000ea40008000a00 */
[----:B--2---:R-:W-:-:S04]  /*0180*/  UISETP.NE.U32.AND UP0, UPT, UR6, URZ, UPT ;  /* 0x000000ff0600728c */ /* 0x004fc8000bf05070 */
[----:B------:R-:W-:-:S09]  /*0190*/  UISETP.NE.AND.EX UP0, UPT, UR7, URZ, UPT, UP0 ;  /* 0x000000ff0700728c */ /* 0x000fd2000bf05300 */
[----:B------:R-:W-:Y:S05]  /*01a0*/  BRA.U UP0, `(.L_x_2) ;  /* 0x0000000100247547 */ /* 0x000fea000b800000 */
[----:B------:R-:W2:Y:S02]  /*01b0*/  LDCU.64 UR6, c[0x0][0x8a8] ;  /* 0x00011500ff0677ac */ /* 0x000ea40008000a00 */
[----:B--2---:R-:W-:-:S04]  /*01c0*/  UISETP.NE.U32.AND UP0, UPT, UR6, URZ, UPT ;  /* 0x000000ff0600728c */ /* 0x004fc8000bf05070 */
[----:B------:R-:W-:-:S09]  /*01d0*/  UISETP.NE.AND.EX UP0, UPT, UR7, URZ, UPT, UP0 ;  /* 0x000000ff0700728c */ /* 0x000fd2000bf05300 */
[----:B------:R-:W-:Y:S05]  /*01e0*/  BRA.U !UP0, `(.L_x_3) ;  /* 0x00000001080c7547 */ /* 0x000fea000b800000 */
[----:B-1----:R-:W1:Y:S02]  /*01f0*/  LDC.64 R2, c[0x0][0x8a8] ;  /* 0x00022a00ff027b82 */ /* 0x002e640000000a00 */
[----:B-1----:R2:W5:Y:S01]  /*0200*/  LDG.E R47, desc[UR46][R2.64] ;  /* 0x0000002e022f7981 */ /* 0x002562000c1e1900 */
[----:B------:R-:W-:Y:S05]  /*0210*/  BRA `(.L_x_2) ;  /* 0x0000000000087947 */ /* 0x000fea0003800000 */
.L_x_3:
[----:B------:R-:W2:Y:S02]  /*0220*/  LDCU UR6, c[0x0][0x8a0] ;  /* 0x00011400ff0677ac */ /* 0x000ea40008000800 */
[----:B--2---:R-:W-:Y:S02]  /*0230*/  MOV R47, UR6 ;  /* 0x00000006002f7c02 */ /* 0x004fe40008000f00 */
.L_x_2:
[----:B------:R-:W-:Y:S01]  /*0240*/  IMAD.U32 R0, RZ, RZ, UR8 ;  /* 0x00000008ff007e24 */ /* 0x000fe2000f8e00ff */
[----:B------:R-:W-:Y:S04]  /*0250*/  BSSY.RECONVERGENT B0, `(.L_x_4) ;  /* 0x000000c000007945 */ /* 0x000fe80003800200 */
[C---:B------:R-:W-:Y:S02]  /*0260*/  ISETP.NE.OR P1, PT, R0.reuse, 0x1, !P5 ;  /* 0x000000010000780c */ /* 0x040fe40006f25670 */
[----:B------:R-:W-:-:S11]  /*0270*/  ISETP.NE.OR P0, PT, R0, 0x3, !P5 ;  /* 0x000000030000780c */ /* 0x000fd60006f05670 */
[----:B------:R-:W-:Y:S05]  /*0280*/  @P1 BRA `(.L_x_5) ;  /* 0x0000000000201947 */ /* 0x000fea0003800000 */
[----:B------:R-:W3:Y:S02]  /*0290*/  LDCU.64 UR6, c[0x0][0x348] ;  /* 0x00006900ff0677ac */ /* 0x000ee40008000a00 */
[----:B---3--:R-:W-:Y:S02]  /*02a0*/  UIADD3 UR10, UP1, UPT, UR6, 0x80, URZ ;  /* 0x00000080060a7890 */ /* 0x008fe4000ff3e0ff */
[----:B------:R-:W-:Y:S02]  /*02b0*/  UIADD3 UR6, UP0, UPT, UR6, 0x180, URZ ;  /* 0x0000018006067890 */ /* 0x000fe4000ff1e0ff */
[----:B------:R-:W-:Y:S02]  /*02c0*/  UIADD3.X UR11, UPT, UPT, URZ, UR7, URZ, UP1, !UPT ;  /* 0x00000007ff0b7290 */ /* 0x000fe40008ffe4ff */
[----:B------:R-:W-:-:S07]  /*02d0*/  UIADD3.X UR7, UPT, UPT, URZ, UR7, URZ, UP0, !UPT ;  /* 0x00000007ff077290 */ /* 0x000fce00087fe4ff */
[----:B------:R3:W-:Y:S02]  /*02e0*/  UTMACCTL.PF [UR10] ;  /* 0x000000000a0079b9 */ /* 0x0007e40008040000 */
[----:B------:R3:W-:Y:S02]  /*02f0*/  UTMACCTL.PF [UR6] ;  /* 0x00000000060079b9 */ /* 0x0007e40008040000 */
[----:B---3--:R-:W-:Y:S01]  /*0300*/  NOP ;  /* 0x0000000000007918 */ /* 0x008fe20000000000 */
.L_x_5:
[----:B------:R-:W-:Y:S05]  /*0310*/  BSYNC.RECONVERGENT B0 ;  /* 0x0000000000007941 */ /* 0x000fea0003800200 */
.L_x_4:
[----:B------:R-:W-:Y:S04]  /*0320*/  BSSY.RECONVERGENT B0, `(.L_x_6) ;  /* 0x000000a000007945 */ /* 0x000fe80003800200 */
        /* <DEDUP_REMOVED lines=9> */
.L_x_7:
[----:B------:R-:W-:Y:S05]  /*03c0*/  BSYNC.RECONVERGENT B0 ;  /* 0x0000000000007941 */ /* 0x000fea0003800200 */
.L_x_6:
[----:B------:R-:W3:Y:S01]  /*03d0*/  LDCU.64 UR6, c[0x0][0x888] ;  /* 0x00011100ff0677ac */ /* 0x000ee20008000a00 */
[----:B------:R-:W-:Y:S02]  /*03e0*/  UISETP.EQ.U32.AND UP1, UPT, UR4, URZ, UPT ;  /* 0x000000ff0400728c */ /* 0x000fe4000bf22070 */
[----:B------:R-:W-:Y:S02]  /*03f0*/  UPLOP3.LUT UP2, UPT, UPT, UPT, UPT, 0x80, 0x8 ;  /* 0x000000000008789c */ /* 0x000fe40003f4f070 */
[----:B---3--:R-:W-:-:S04]  /*0400*/  UISETP.NE.U32.AND UP0, UPT, UR6, URZ, UPT ;  /* 0x000000ff0600728c */ /* 0x008fc8000bf05070 */
[----:B------:R-:W-:-:S04]  /*0410*/  UISETP.NE.AND.EX UP0, UPT, UR7, URZ, UPT, UP0 ;  /* 0x000000ff0700728c */ /* 0x000fc8000bf05300 */
[----:B------:R-:W-:-:S04]  /*0420*/  UISETP.EQ.OR.EX UP3, UPT, UR5, URZ, !UP0, UP1 ;  /* 0x000000ff0500728c */ /* 0x000fc8000c762710 */
[----:B------:R-:W-:-:S05]  /*0430*/  UP2UR UR50, UPR, URZ, 0x8 ;  /* 0x00000008ff327883 */ /* 0x000fca0008000000 */
[----:B------:R-:W-:Y:S07]  /*0440*/  BRA.U !UP3, `(.L_x_8) ;  /* 0x000000010b207547 */ /* 0x000fee000b800000 */
[----:B------:R-:W-:Y:S01]  /*0450*/  UISETP.NE.U32.AND UP2, UPT, UR4, URZ, UPT ;  /* 0x000000ff0400728c */ /* 0x000fe2000bf45070 */
[----:B-----5:R-:W-:Y:S01]  /*0460*/  FSETP.NEU.AND P0, PT, R49, RZ, PT ;  /* 0x000000ff3100720b */ /* 0x020fe20003f0d000 */
[----:B------:R-:W-:Y:S02]  /*0470*/  USEL UR4, URZ, 0xffffffff, UP0 ;  /* 0xffffffffff047887 */ /* 0x000fe40008000000 */
[----:B------:R-:W-:-:S10]  /*0480*/  UISETP.NE.AND.EX UP2, UPT, UR5, URZ, UPT, UP2 ;  /* 0x000000ff0500728c */ /* 0x000fd4000bf45320 */
[----:B------:R-:W-:Y:S01]  /*0490*/  VOTEU.ANY UP1, P0 ;  /* 0x0000000000ff7886 */ /* 0x000fe20000020100 */
[----:B------:R-:W-:-:S04]  /*04a0*/  @!UP2 USEL UR4, URZ, 0xffffffff, UP1 ;  /* 0xffffffffff04a887 */ /* 0x000fc80008800000 */
[----:B------:R-:W-:-:S04]  /*04b0*/  ULOP3.LUT UR4, UR4, 0x1, URZ, 0xc0, !UPT ;  /* 0x0000000104047892 */ /* 0x000fc8000f8ec0ff */
[----:B------:R-:W-:-:S11]  /*04c0*/  UISETP.NE.U32.AND UP2, UPT, UR4, 0x1, UPT ;  /* 0x000000010400788c */ /* 0x000fd6000bf45070 */
.L_x_8:
[----:B-12---:R-:W1:Y:S01]  /*04d0*/  SHFL.IDX PT, R2, R101, RZ, 0x1f ;  /* 0x00001fff65027589 */ /* 0x006e6200000e0000 */
[----:B------:R-:W-:-:S04]  /*04e0*/  UISETP.NE.AND UP1, UPT, UR8, 0x2, UPT ;  /* 0x000000020800788c */ /* 0x000fc8000bf25270 */
[----:B------:R-:W-:Y:S01]  /*04f0*/  USEL UR6, URZ, 0x1, UP1 ;  /* 0x00000001ff067887 */ /* 0x000fe20008800000 */
[----:B-1----:R-:W-:-:S13]  /*0500*/  ISETP.NE.AND P0, PT, R2, RZ, PT ;  /* 0x000000ff0200720c */ /* 0x002fda0003f05270 */
[----:B------:R-:W-:Y:S05]  /*0510*/  @P0 BRA `(.L_x_9) ;  /* 0x0000000000d40947 */ /* 0x000fea0003800000 */
[----:B------:R-:W-:Y:S01]  /*0520*/  ELECT P0, URZ, PT ;  /* 0x0000000000ff782f */ /* 0x000fe20003800000 */
[----:B------:R-:W-:-:S12]  /*0530*/  BSSY.RECONVERGENT B0, `(.L_x_9) ;  /* 0x0000033000007945 */ /* 0x000fd80003800200 */
[----:B------:R-:W-:Y:S05]  /*0540*/  @!P0 BRA `(.L_x_10) ;  /* 0x0000000000c48947 */ /* 0x000fea0003800000 */
[----:B------:R-:W1:Y:S01]  /*0550*/  S2UR UR5, SR_CgaCtaId ;  /* 0x00000000000579c3 */ /* 0x000e620000008800 */
[----:B------:R-:W-:Y:S01]  /*0560*/  UMOV UR7, 0x400 ;  /* 0x0000040000077882 */ /* 0x000fe20000000000 */
[----:B------:R-:W-:Y:S02]  /*0570*/  UMOV UR4, 0x1 ;  /* 0x0000000100047882 */ /* 0x000fe40000000000 */
[----:B------:R-:W-:-:S04]  /*0580*/  UIADD3 UR10, UPT, UPT, -UR4, 0x100000, URZ ;  /* 0x00100000040a7890 */ /* 0x000fc8000fffe1ff */
[----:B------:R-:W-:Y:S02]  /*0590*/  USHF.L.U32 UR11, UR10, 0xb, URZ ;  /* 0x0000000b0a0b7899 */ /* 0x000fe400080006ff */
[----:B------:R-:W-:Y:S02]  /*05a0*/  USHF.L.U32 UR10, UR10, 0x1, URZ ;  /* 0x000000010a0a7899 */ /* 0x000fe400080006ff */
[----:B-1----:R-:W-:Y:S01]  /*05b0*/  ULEA UR5, UR5, UR7, 0x18 ;  /* 0x0000000705057291 */ /* 0x002fe2000f8ec0ff */
[----:B------:R-:W1:Y:S11]  /*05c0*/  FENCE.VIEW.ASYNC.S ;  /* 0x00000000000073c6 */ /* 0x000e760000000000 */
[----:B-1----:R1:W2:Y:S01]  /*05d0*/  SYNCS.EXCH.64 URZ, [UR5], UR10 ;  /* 0x0000000a05ff75b2 */ /* 0x0022a20008000100 */
[----:B------:R1:W3:Y:S01]  /*05e0*/  SYNCS.EXCH.64 URZ, [UR5+0xa0], UR10 ;  /* 0x0000a00a05ff75b2 */ /* 0x0002e20008000100 */
[----:B------:R1:W4:Y:S01]  /*05f0*/  SYNCS.EXCH.64 URZ, [UR5+0x8], UR10 ;  /* 0x0000080a05ff75b2 */ /* 0x0003220008000100 */
[----:B------:R1:W1:Y:S01]  /*0600*/  SYNCS.EXCH.64 URZ, [UR5+0xa8], UR10 ;  /* 0x0000a80a05ff75b2 */ /* 0x0002620008000100 */
        /* <DEDUP_REMOVED lines=36> */
[----:B--234-:R-:W-:Y:S01]  /*0850*/  NOP ;  /* 0x0000000000007918 */ /* 0x01cfe20000000000 */
.L_x_10:
[----:B-1----:R-:W-:Y:S05]  /*0860*/  BSYNC.RECONVERGENT B0 ;  /* 0x0000000000007941 */ /* 0x002fea0003800200 */
.L_x_9:
[----:B------:R-:W1:Y:S01]  /*0870*/  SHFL.IDX PT, R2, R101, RZ, 0x1f ;  /* 0x00001fff65027589 */ /* 0x000e6200000e0000 */
[----:B------:R-:W-:Y:S01]  /*0880*/  NOP ;  /* 0x0000000000007918 */ /* 0x000fe20000000000 */
[----:B-1----:R-:W-:-:S13]  /*0890*/  ISETP.NE.AND P0, PT, R2, 0x1, PT ;  /* 0x000000010200780c */ /* 0x002fda0003f05270 */
[----:B------:R-:W-:Y:S05]  /*08a0*/  @P0 BRA `(.L_x_11) ;  /* 0x0000000000580947 */ /* 0x000fea0003800000 */
[----:B------:R-:W1:Y:S01]  /*08b0*/  S2UR UR7, SR_CgaCtaId ;  /* 0x00000000000779c3 */ /* 0x000e620000008800 */
[----:B------:R-:W-:Y:S01]  /*08c0*/  UMOV UR9, 0x400 ;  /* 0x0000040000097882 */ /* 0x000fe20000000000 */
[----:B------:R-:W-:Y:S01]  /*08d0*/  UMOV UR5, 0x20 ;  /* 0x0000002000057882 */ /* 0x000fe20000000000 */
[----:B------:R-:W-:Y:S01]  /*08e0*/  UMOV UR4, 0x80 ;  /* 0x0000008000047882 */ /* 0x000fe20000000000 */
[----:B------:R-:W-:-:S04]  /*08f0*/  UIADD3 UR10, UPT, UPT, -UR5, 0x100000, URZ ;  /* 0x00100000050a7890 */ /* 0x000fc8000fffe1ff */
[----:B------:R-:W-:Y:S02]  /*0900*/  USHF.L.U32 UR11, UR10, 0xb, URZ ;  /* 0x0000000b0a0b7899 */ /* 0x000fe400080006ff */
[----:B------:R-:W-:Y:S02]  /*0910*/  USHF.L.U32 UR10, UR10, 0x1, URZ ;  /* 0x000000010a0a7899 */ /* 0x000fe400080006ff */
[----:B------:R-:W-:-:S04]  /*0920*/  UIADD3 UR4, UPT, UPT, -UR4, 0x100000, URZ ;  /* 0x0010000004047890 */ /* 0x000fc8000fffe1ff */
[----:B------:R-:W-:Y:S02]  /*0930*/  USHF.L.U32 UR5, UR4, 0xb, URZ ;  /* 0x0000000b04057899 */ /* 0x000fe400080006ff */
[----:B------:R-:W-:Y:S01]  /*0940*/  USHF.L.U32 UR4, UR4, 0x1, URZ ;  /* 0x0000000104047899 */ /* 0x000fe200080006ff */
[----:B------:R-:W-:Y:S01]  /*0950*/  ELECT P0, URZ, PT ;  /* 0x0000000000ff782f */ /* 0x000fe20003800000 */
[----:B-1----:R-:W-:Y:S01]  /*0960*/  ULEA UR7, UR7, UR9, 0x18 ;  /* 0x0000000907077291 */ /* 0x002fe2000f8ec0ff */
[----:B------:R-:W1:Y:S11]  /*0970*/  FENCE.VIEW.ASYNC.S ;  /* 0x00000000000073c6 */ /* 0x000e760000000000 */
[----:B-1----:R1:W2:Y:S01]  /*0980*/  SYNCS.EXCH.64 URZ, [UR7+0x140], UR10 ;  /* 0x0001400a07ff75b2 */ /* 0x0022a20008000100 */
[----:B------:R1:W3:Y:S01]  /*0990*/  SYNCS.EXCH.64 URZ, [UR7+0x160], UR4 ;  /* 0x0001600407ff75b2 */ /* 0x0002e20008000100 */
[----:B------:R1:W4:Y:S01]  /*09a0*/  SYNCS.EXCH.64 URZ, [UR7+0x148], UR10 ;  /* 0x0001480a07ff75b2 */ /* 0x0003220008000100 */
[----:B------:R1:W1:Y:S01]  /*09b0*/  SYNCS.EXCH.64 URZ, [UR7+0x168], UR4 ;  /* 0x0001680407ff75b2 */ /* 0x0002620008000100 */
[----:B------:R1:W1:Y:S01]  /*09c0*/  SYNCS.EXCH.64 URZ, [UR7+0x150], UR10 ;  /* 0x0001500a07ff75b2 */ /* 0x0002620008000100 */
[----:B------:R1:W1:Y:S01]  /*09d0*/  SYNCS.EXCH.64 URZ, [UR7+0x170], UR4 ;  /* 0x0001700407ff75b2 */ /* 0x0002620008000100 */
[----:B------:R1:W1:Y:S01]  /*09e0*/  SYNCS.EXCH.64 URZ, [UR7+0x158], UR10 ;  /* 0x0001580a07ff75b2 */ /* 0x0002620008000100 */
[----:B------:R1:W1:Y:S01]  /*09f0*/  SYNCS.EXCH.64 URZ, [UR7+0x178], UR4 ;  /* 0x0001780407ff75b2 */ /* 0x0002620008000100 */
[----:B------:R-:W-:Y:S01]  /*0a00*/  NOP ;  /* 0x0000000000007918 */ /* 0x000fe20000000000 */
.L_x_11:
[----:B------:R-:W2:Y:S01]  /*0a10*/  SHFL.IDX PT, R2, R101, RZ, 0x1f ;  /* 0x00001fff65027589 */ /* 0x000ea200000e0000 */
[----:B------:R-:W-:Y:S01]  /*0a20*/  NOP ;  /* 0x0000000000007918 */ /* 0x000fe20000000000 */
[----:B--2---:R-:W-:-:S13]  /*0a30*/  ISETP.NE.AND P0, PT, R2, 0x3, PT ;  /* 0x000000030200780c */ /* 0x004fda0003f05270 */
[----:B------:R-:W-:Y:S05]  /*0a40*/  @P0 BRA `(.L_x_12) ;  /* 0x0000000000300947 */ /* 0x000fea0003800000 */
[----:B-1----:R-:W1:Y:S01]  /*0a50*/  S2UR UR5, SR_CgaCtaId ;  /* 0x00000000000579c3 */ /* 0x002e620000008800 */
[----:B------:R-:W-:Y:S01]  /*0a60*/  UMOV UR7, 0x400 ;  /* 0x0000040000077882 */ /* 0x000fe20000000000 */
[----:B------:R-:W-:Y:S01]  /*0a70*/  UMOV UR4, 0x20 ;  /* 0x0000002000047882 */ /* 0x000fe20000000000 */
[----:B------:R-:W-:Y:S01]  /*0a80*/  ELECT P0, URZ, PT ;  /* 0x0000000000ff782f */ /* 0x000fe20003800000 */
[----:B------:R-:W-:-:S04]  /*0a90*/  UIADD3 UR10, UPT, UPT, -UR4, 0x100000, URZ ;  /* 0x00100000040a7890 */ /* 0x000fc8000fffe1ff */
[----:B------:R-:W-:Y:S02]  /*0aa0*/  USHF.L.U32 UR11, UR10, 0xb, URZ ;  /* 0x0000000b0a0b7899 */ /* 0x000fe400080006ff */
[----:B------:R-:W-:Y:S02]  /*0ab0*/  USHF.L.U32 UR10, UR10, 0x1, URZ ;  /* 0x000000010a0a7899 */ /* 0x000fe400080006ff */
[----:B-1----:R-:W-:Y:S01]  /*0ac0*/  ULEA UR5, UR5, UR7, 0x18 ;  /* 0x0000000705057291 */ /* 0x002fe2000f8ec0ff */
[----:B------:R-:W1:Y:S11]  /*0ad0*/  FENCE.VIEW.ASYNC.S ;  /* 0x00000000000073c6 */ /* 0x000e760000000000 */
[----:B-1----:R2:W1:Y:S01]  /*0ae0*/  SYNCS.EXCH.64 URZ, [UR5+0x180], UR10 ;  /* 0x0001800a05ff75b2 */ /* 0x0024620008000100 */
[----:B------:R2:W1:Y:S02]  /*0af0*/  SYNCS.EXCH.64 URZ, [UR5+0x188], UR10 ;  /* 0x0001880a05ff75b2 */ /* 0x0004640008000100 */
[----:B--2---:R-:W-:Y:S01]  /*0b00*/  NOP ;  /* 0x0000000000007918 */ /* 0x004fe20000000000 */
.L_x_12:
[----:B------:R-:W2:Y:S01]  /*0b10*/  SHFL.IDX PT, R2, R101, RZ, 0x1f ;  /* 0x00001fff65027589 */ /* 0x000ea200000e0000 */
[----:B------:R-:W-:Y:S01]  /*0b20*/  NOP ;  /* 0x0000000000007918 */ /* 0x000fe20000000000 */
[----:B--2---:R-:W-:-:S13]  /*0b30*/  ISETP.NE.AND P0, PT, R2, 0x4, PT ;  /* 0x000000040200780c */ /* 0x004fda0003f05270 */
[----:B------:R-:W-:Y:S05]  /*0b40*/  @P0 BRA `(.L_x_13) ;  /* 0x00000000004c0947 */ /* 0x000fea0003800000 */
[----:B-1----:R-:W1:Y:S01]  /*0b50*/  S2UR UR5, SR_CgaCtaId ;  /* 0x00000000000579c3 */ /* 0x002e620000008800 */
[----:B------:R-:W-:Y:S01]  /*0b60*/  UMOV UR9, 0x100 ;  /* 0x0000010000097882 */ /* 0x000fe20000000000 */
[----:B------:R-:W-:Y:S01]  /*0b70*/  UMOV UR7, 0x400 ;  /* 0x0000040000077882 */ /* 0x000fe20000000000 */
[----:B------:R-:W-:Y:S01]  /*0b80*/  USEL UR9, UR9, 0xe0, UP2 ;  /* 0x000000e009097887 */ /* 0x000fe20009000000 */
[----:B------:R-:W-:Y:S01]  /*0b90*/  UMOV UR4, 0x1 ;  /* 0x0000000100047882 */ /* 0x000fe20000000000 */
[----:B------:R-:W-:Y:S01]  /*0ba0*/  ELECT P0, URZ, PT ;  /* 0x0000000000ff782f */ /* 0x000fe20003800000 */
[----:B------:R-:W-:-:S04]  /*0bb0*/  UIADD3 UR10, UPT, UPT, -UR4, 0x100000, URZ ;  /* 0x00100000040a7890 */ /* 0x000fc8000fffe1ff */
[----:B------:R-:W-:Y:S02]  /*0bc0*/  USHF.L.U32 UR11, UR10, 0xb, URZ ;  /* 0x0000000b0a0b7899 */ /* 0x000fe400080006ff */
[----:B------:R-:W-:Y:S02]  /*0bd0*/  USHF.L.U32 UR10, UR10, 0x1, URZ ;  /* 0x000000010a0a7899 */ /* 0x000fe400080006ff */
[----:B------:R-:W-:-:S04]  /*0be0*/  UIADD3 UR12, UPT, UPT, -UR9, 0x100000, URZ ;  /* 0x00100000090c7890 */ /* 0x000fc8000fffe1ff */
[----:B------:R-:W-:Y:S02]  /*0bf0*/  USHF.L.U32 UR13, UR12, 0xb, URZ ;  /* 0x0000000b0c0d7899 */ /* 0x000fe400080006ff */
[----:B------:R-:W-:Y:S02]  /*0c00*/  USHF.L.U32 UR12, UR12, 0x1, URZ ;  /* 0x000000010c0c7899 */ /* 0x000fe400080006ff */
[----:B-1----:R-:W-:Y:S01]  /*0c10*/  ULEA UR5, UR5, UR7, 0x18 ;  /* 0x0000000705057291 */ /* 0x002fe2000f8ec0ff */
[----:B------:R-:W1:Y:S11]  /*0c20*/  FENCE.VIEW.ASYNC.S ;  /* 0x00000000000073c6 */ /* 0x000e760000000000 */
[----:B-1----:R2:W1:Y:S01]  /*0c30*/  SYNCS.EXCH.64 URZ, [UR5+0x190], UR10 ;  /* 0x0001900a05ff75b2 */ /* 0x0024620008000100 */
[----:B------:R2:W1:Y:S01]  /*0c40*/  SYNCS.EXCH.64 URZ, [UR5+0x1a0], UR12 ;  /* 0x0001a00c05ff75b2 */ /* 0x0004620008000100 */
[----:B------:R2:W1:Y:S01]  /*0c50*/  SYNCS.EXCH.64 URZ, [UR5+0x198], UR10 ;  /* 0x0001980a05ff75b2 */ /* 0x0004620008000100 */
[----:B------:R2:W1:Y:S02]  /*0c60*/  SYNCS.EXCH.64 URZ, [UR5+0x1a8], UR12 ;  /* 0x0001a80c05ff75b2 */ /* 0x0004640008000100 */
[----:B--2---:R-:W-:Y:S01]  /*0c70*/  NOP ;  /* 0x0000000000007918 */ /* 0x004fe20000000000 */
.L_x_13:
[----:B------:R-:W2:Y:S01]  /*0c80*/  SHFL.IDX PT, R2, R101, RZ, 0x1f ;  /* 0x00001fff65027589 */ /* 0x000ea200000e0000 */
[----:B------:R-:W-:Y:S01]  /*0c90*/  NOP ;  /* 0x0000000000007918 */ /* 0x000fe20000000000 */
[----:B--2---:R-:W-:-:S13]  /*0ca0*/  ISETP.NE.AND P0, PT, R2, 0x5, PT ;  /* 0x000000050200780c */ /* 0x004fda0003f05270 */
[----:B------:R-:W-:Y:S05]  /*0cb0*/  @P0 BRA `(.L_x_14) ;  /* 0x0000000000580947 */ /* 0x000fea0003800000 */
[----:B-1----:R-:W1:Y:S01]  /*0cc0*/  S2UR UR7, SR_CgaCtaId ;  /* 0x00000000000779c3 */ /* 0x002e620000008800 */
        /* <DEDUP_REMOVED lines=12> */
[----:B-1----:R2:W1:Y:S01]  /*0d90*/  SYNCS.EXCH.64 URZ, [UR7+0x1b0], UR10 ;  /* 0x0001b00a07ff75b2 */ /* 0x0024620008000100 */
[----:B------:R2:W1:Y:S01]  /*0da0*/  SYNCS.EXCH.64 URZ, [UR7+0x1d0], UR4 ;  /* 0x0001d00407ff75b2 */ /* 0x0004620008000100 */
[----:B------:R2:W1:Y:S01]  /*0db0*/  SYNCS.EXCH.64 URZ, [UR7+0x1b8], UR10 ;  /* 0x0001b80a07ff75b2 */ /* 0x0004620008000100 */
[----:B------:R2:W1:Y:S01]  /*0dc0*/  SYNCS.EXCH.64 URZ, [UR7+0x1d8], UR4 ;  /* 0x0001d80407ff75b2 */ /* 0x0004620008000100 */
[----:B------:R2:W1:Y:S01]  /*0dd0*/  SYNCS.EXCH.64 URZ, [UR7+0x1c0], UR10 ;  /* 0x0001c00a07ff75b2 */ /* 0x0004620008000100 */
[----:B------:R2:W1:Y:S01]  /*0de0*/  SYNCS.EXCH.64 URZ, [UR7+0x1e0], UR4 ;  /* 0x0001e00407ff75b2 */ /* 0x0004620008000100 */
[----:B------:R2:W1:Y:S01]  /*0df0*/  SYNCS.EXCH.64 URZ, [UR7+0x1c8], UR10 ;  /* 0x0001c80a07ff75b2 */ /* 0x0004620008000100 */
[----:B------:R2:W1:Y:S02]  /*0e00*/  SYNCS.EXCH.64 URZ, [UR7+0x1e8], UR4 ;  /* 0x0001e80407ff75b2 */ /* 0x0004640008000100 */
[----:B--2---:R-:W-:Y:S01]  /*0e10*/  NOP ;  /* 0x0000000000007918 */ /* 0x004fe20000000000 */
.L_x_14:
        /* <DEDUP_REMOVED lines=18> */
.L_x_15:
[----:B-1----:R-:W1:Y:S01]  /*0f40*/  S2UR UR5, SR_CTAID.X ;  /* 0x00000000000579c3 */ /* 0x002e620000002500 */
[----:B------:R-:W-:-:S05]  /*0f50*/  CS2R.32 R95, SR_CgaSize ;  /* 0x00000000005f7805 */ /* 0x000fca0000008a00 */
[----:B------:R-:W-:-:S05]  /*0f60*/  IMAD R95, R95, -0xa0, RZ ;  /* 0xffffff605f5f7824 */ /* 0x000fca00078e02ff */
[----:B------:R-:W-:-:S14]  /*0f70*/  R2UR UR9, R95 ;  /* 0x000000005f0972ca */ /* 0x000fdc00000e0000 */
[----:B------:R-:W2:Y:S01]  /*0f80*/  LDCU UR9, c[0x0][UR9+0x2b0] ;  /* 0x00005600090977ac */ /* 0x000ea20008000800 */
[----:B------:R-:W-:Y:S01]  /*0f90*/  NOP ;  /* 0x0000000000007918 */ /* 0x000fe20000000000 */
[----:B------:R-:W-:-:S05]  /*0fa0*/  CS2R.32 R95, SR_CgaSize ;  /* 0x00000000005f7805 */ /* 0x000fca0000008a00 */
[----:B------:R-:W-:-:S05]  /*0fb0*/  IMAD R95, R95, -0xa0, RZ ;  /* 0xffffff605f5f7824 */ /* 0x000fca00078e02ff */
[----:B------:R-:W-:-:S14]  /*0fc0*/  R2UR UR7, R95 ;  /* 0x000000005f0772ca */ /* 0x000fdc00000e0000 */
[----:B------:R-:W3:Y:S01]  /*0fd0*/  LDCU UR7, c[0x0][UR7+0x2b4] ;  /* 0x00005680070777ac */ /* 0x000ee20008000800 */
[----:B------:R-:W4:Y:S08]  /*0fe0*/  S2UR UR4, SR_CTAID.Y ;  /* 0x00000000000479c3 */ /* 0x000f300000002600 */
[----:B------:R-:W3:Y:S01]  /*0ff0*/  LDC R10, c[0x0][0xb24] ;  /* 0x0002c900ff0a7b82 */ /* 0x000ee20000000800 */
[----:B-1----:R-:W-:-:S02]  /*1000*/  I2FP.F32.U32 R95, UR5 ;  /* 0x00000005005f7c45 */ /* 0x002fc40008201000 */
[----:B------:R-:W-:-:S05]  /*1010*/  CS2R.32 R3, SR_CgaSize ;  /* 0x0000000000037805 */ /* 0x000fca0000008a00 */
[----:B------:R-:W-:-:S06]  /*1020*/  IMAD R3, R3, -0xa0, RZ ;  /* 0xffffff6003037824 */ /* 0x000fcc00078e02ff */
[----:B------:R-:W1:Y:S01]  /*1030*/  LDC R3, c[0x0][R3+0x2a0] ;  /* 0x0000a80003037b82 */ /* 0x000e620000000800 */
[----:B------:R-:W-:Y:S01]  /*1040*/  MOV R15, UR5 ;  /* 0x00000005000f7c02 */ /* 0x000fe20008000f00 */
[----:B--2---:R-:W-:Y:S01]  /*1050*/  FMUL R95, R95, UR9 ;  /* 0x000000095f5f7c20 */ /* 0x004fe20008400000 */
[----:B----4-:R-:W-:Y:S02]  /*1060*/  I2FP.F32.U32 R94, UR4 ;  /* 0x00000004005e7c45 */ /* 0x010fe40008201000 */
[----:B------:R-:W-:-:S05]  /*1070*/  CS2R.32 R2, SR_CgaSize ;  /* 0x0000000000027805 */ /* 0x000fca0000008a00 */
[----:B------:R-:W-:-:S06]  /*1080*/  IMAD R2, R2, -0xa0, RZ ;  /* 0xffffff6002027824 */ /* 0x000fcc00078e02ff */
[----:B------:R-:W2:Y:S01]  /*1090*/  LDC R2, c[0x0][R2+0x2a4] ;  /* 0x0000a90002027b82 */ /* 0x000ea20000000800 */
[----:B------:R-:W-:Y:S01]  /*10a0*/  MOV R14, UR4 ;  /* 0x00000004000e7c02 */ /* 0x000fe20008000f00 */
[----:B------:R-:W4:Y:S01]  /*10b0*/  F2I.U32.TRUNC.NTZ R95, R95 ;  /* 0x0000005f005f7305 */ /* 0x000f22000020f000 */
[----:B---3--:R-:W-:-:S05]  /*10c0*/  FMUL R94, R94, UR7 ;  /* 0x000000075e5e7c20 */ /* 0x008fca0008400000 */
[----:B------:R-:W-:Y:S01]  /*10d0*/  BAR.SYNC.DEFER_BLOCKING 0x0 ;  /* 0x0000000000007b1d */ /* 0x000fe20000010000 */
[----:B------:R-:W-:-:S05]  /*10e0*/  ISETP.GE.AND P0, PT, R10, 0x1, PT ;  /* 0x000000010a00780c */ /* 0x000fca0003f06270 */
[----:B------:R-:W3:Y:S02]  /*10f0*/  F2I.U32.TRUNC.NTZ R94, R94 ;  /* 0x0000005e005e7305 */ /* 0x000ee4000020f000 */
[----:B------:R-:W2:Y:S01]  /*1100*/  S2UR UR36, SR_CTAID.Z ;  /* 0x00000000002479c3 */ /* 0x000ea20000002700 */
[----:B----4-:R-:W-:-:S05]  /*1110*/  IADD3 R95, PT, PT, -R95, RZ, RZ ;  /* 0x000000ff5f5f7210 */ /* 0x010fca0007ffe1ff */
[----:B-1----:R-:W-:Y:S01]  /*1120*/  IMAD R95, R3, R95, UR5 ;  /* 0x00000005035f7e24 */ /* 0x002fe2000f8e025f */
[----:B---3--:R-:W-:-:S05]  /*1130*/  IADD3 R94, PT, PT, -R94, RZ, RZ ;  /* 0x000000ff5e5e7210 */ /* 0x008fca0007ffe1ff */
[----:B--2---:R-:W-:Y:S01]  /*1140*/  IMAD R94, R2, R94, UR4 ;  /* 0x00000004025e7e24 */ /* 0x004fe2000f8e025e */
[----:B------:R-:W-:Y:S06]  /*1150*/  @!P0 BRA `(.L_x_16) ;  /* 0x0000000000b88947 */ /* 0x000fec0003800000 */
[----:B------:R-:W1:Y:S01]  /*1160*/  LDC.64 R4, c[0x0][0xb18] ;  /* 0x0002c600ff047b82 */ /* 0x000e620000000a00 */
[----:B------:R-:W-:-:S07]  /*1170*/  ISETP.NE.AND P0, PT, R10, 0x1, PT ;  /* 0x000000010a00780c */ /* 0x000fce0003f05270 */
[----:B------:R-:W2:Y:S08]  /*1180*/  LDC R9, c[0x0][0xb0c] ;  /* 0x0002c300ff097b82 */ /* 0x000eb00000000800 */
[----:B------:R-:W3:Y:S08]  /*1190*/  LDC R12, c[0x0][0x370] ;  /* 0x0000dc00ff0c7b82 */ /* 0x000ef00000000800 */
[----:B------:R-:W4:Y:S01]  /*11a0*/  LDC R11, c[0x0][0x374] ;  /* 0x0000dd00ff0b7b82 */ /* 0x000f220000000800 */
[----:B-1----:R-:W-:-:S07]  /*11b0*/  ISETP.NE.AND P1, PT, R4, 0x1, PT ;  /* 0x000000010400780c */ /* 0x002fce0003f25270 */
[----:B------:R-:W3:Y:S01]  /*11c0*/  LDC.64 R6, c[0x0][0xb10] ;  /* 0x0002c400ff067b82 */ /* 0x000ee20000000a00 */
[----:B--2---:R-:W-:-:S07]  /*11d0*/  ISETP.NE.AND P2, PT, R9, 0x1, PT ;  /* 0x000000010900780c */ /* 0x004fce0003f45270 */
[----:B------:R-:W1:Y:S08]  /*11e0*/  LDC R8, c[0x0][0xb20] ;  /* 0x0002c800ff087b82 */ /* 0x000e700000000800 */
[----:B------:R-:W2:Y:S01]  /*11f0*/  LDC.64 R2, c[0x0][0xb28] ;  /* 0x0002ca00ff027b82 */ /* 0x000ea20000000a00 */
[----:B----4-:R-:W-:-:S04]  /*1200*/  IMAD.HI.U32 R13, R11, R5, RZ ;  /* 0x000000050b0d7227 */ /* 0x010fc800078e00ff */
[----:B------:R-:W-:-:S04]  /*1210*/  IMAD.HI.U32 R5, R14, R5, RZ ;  /* 0x000000050e057227 */ /* 0x000fc800078e00ff */
[----:B---3--:R-:W-:-:S05]  /*1220*/  IMAD.HI.U32 R16, R12, R6, RZ ;  /* 0x000000060c107227 */ /* 0x008fca00078e00ff */
[-C--:B------:R-:W-:Y:S01]  /*1230*/  @P2 SHF.R.U32.HI R12, RZ, R7.reuse, R16 ;  /* 0x00000007ff0c2219 */ /* 0x080fe20000011610 */
[----:B------:R-:W-:Y:S01]  /*1240*/  IMAD.HI.U32 R16, R15, R6, RZ ;  /* 0x000000060f107227 */ /* 0x000fe200078e00ff */
[-C--:B-1----:R-:W-:Y:S02]  /*1250*/  @P1 SHF.R.U32.HI R11, RZ, R8.reuse, R13 ;  /* 0x00000008ff0b1219 */ /* 0x082fe4000001160d */
[----:B------:R-:W-:Y:S02]  /*1260*/  SHF.R.U32.HI R5, RZ, R8, R5 ;  /* 0x00000008ff057219 */ /* 0x000fe40000011605 */
[----:B------:R-:W-:Y:S02]  /*1270*/  SHF.R.U32.HI R16, RZ, R7, R16 ;  /* 0x00000007ff107219 */ /* 0x000fe40000011610 */
[----:B------:R-:W-:Y:S01]  /*1280*/  SEL R5, R14, R5, !P1 ;  /* 0x000000050e057207 */ /* 0x000fe20004800000 */
[----:B--2---:R-:W-:Y:S01]  /*1290*/  IMAD.HI.U32 R13, R11, R2, RZ ;  /* 0x000000020b0d7227 */ /* 0x004fe200078e00ff */
[----:B------:R-:W-:-:S03]  /*12a0*/  SEL R16, R15, R16, !P2 ;  /* 0x000000100f107207 */ /* 0x000fc60005000000 */
[----:B------:R-:W-:Y:S01]  /*12b0*/  IMAD.HI.U32 R6, R12, R2, RZ ;  /* 0x000000020c067227 */ /* 0x000fe200078e00ff */
[----:B------:R-:W-:-:S04]  /*12c0*/  @P0 SHF.R.U32.HI R11, RZ, R3, R13 ;  /* 0x00000003ff0b0219 */ /* 0x000fc8000001160d */
[----:B------:R-:W-:Y:S01]  /*12d0*/  @P0 SHF.R.U32.HI R12, RZ, R3, R6 ;  /* 0x00000003ff0c0219 */ /* 0x000fe20000011606 */
[----:B------:R-:W-:-:S04]  /*12e0*/  IMAD R11, R11, R10, RZ ;  /* 0x0000000a0b0b7224 */ /* 0x000fc800078e02ff */
[----:B------:R-:W-:Y:S01]  /*12f0*/  IMAD R6, R12, R10, RZ ;  /* 0x0000000a0c067224 */ /* 0x000fe200078e02ff */
[----:B------:R-:W-:-:S04]  /*1300*/  ISETP.GE.AND P1, PT, R5, R11, PT ;  /* 0x0000000b0500720c */ /* 0x000fc80003f26270 */
[----:B------:R-:W-:Y:S01]  /*1310*/  ISETP.GE.OR P1, PT, R16, R6, P1 ;  /* 0x000000061000720c */ /* 0x000fe20000f26670 */
[----:B------:R-:W-:-:S05]  /*1320*/  IMAD.HI.U32 R6, R5, R2, RZ ;  /* 0x0000000205067227 */ /* 0x000fca00078e00ff */
[----:B------:R-:W-:-:S04]  /*1330*/  SHF.R.U32.HI R6, RZ, R3, R6 ;  /* 0x00000003ff067219 */ /* 0x000fc80000011606 */
[----:B------:R-:W-:-:S03]  /*1340*/  SEL R6, R5, R6, !P0 ;  /* 0x0000000605067207 */ /* 0x000fc60004000000 */
[----:B------:R-:W-:Y:S01]  /*1350*/  @!P1 IMAD.HI.U32 R7, R16, R2, RZ ;  /* 0x0000000210079227 */ /* 0x000fe200078e00ff */
[----:B------:R-:W-:-:S04]  /*1360*/  IADD3 R2, PT, PT, -R6, RZ, RZ ;  /* 0x000000ff06027210 */ /* 0x000fc80007ffe1ff */
[----:B------:R-:W-:Y:S01]  /*1370*/  @!P1 SHF.R.U32.HI R3, RZ, R3, R7 ;  /* 0x00000003ff039219 */ /* 0x000fe20000011607 */
[----:B------:R-:W-:Y:S01]  /*1380*/  IMAD R2, R10, R2, R5 ;  /* 0x000000020a027224 */ /* 0x000fe200078e0205 */
[----:B------:R-:W-:Y:S02]  /*1390*/  IADD3 R7, PT, PT, -R5, RZ, RZ ;  /* 0x000000ff05077210 */ /* 0x000fe40007ffe1ff */
[----:B------:R-:W-:-:S03]  /*13a0*/  @!P1 SEL R3, R16, R3, !P0 ;  /* 0x0000000310039207 */ /* 0x000fc60004000000 */
[----:B------:R-:W-:Y:S02]  /*13b0*/  IMAD R7, R4, R7, R14 ;  /* 0x0000000704077224 */ /* 0x000fe400078e020e */
[--C-:B------:R-:W-:Y:S02]  /*13c0*/  @!P1 IMAD.IADD R6, R6, 0x1, -R3.reuse ;  /* 0x0000000106069824 */ /* 0x100fe400078e0a03 */
[----:B------:R-:W-:Y:S01]  /*13d0*/  @!P1 IMAD R3, R2, R12, R3 ;  /* 0x0000000c02039224 */ /* 0x000fe200078e0203 */
[----:B------:R-:W-:Y:S01]  /*13e0*/  IADD3 R2, PT, PT, -R16, RZ, RZ ;  /* 0x000000ff10027210 */ /* 0x000fe20007ffe1ff */
[----:B------:R-:W-:Y:S02]  /*13f0*/  @!P1 IMAD R5, R6, R10, R16 ;  /* 0x0000000a06059224 */ /* 0x000fe400078e0210 */
[----:B------:R-:W-:Y:S02]  /*1400*/  @!P1 IMAD.MOV.U32 R16, RZ, RZ, R3 ;  /* 0x000000ffff109224 */ /* 0x000fe400078e0003 */
[----:B------:R-:W-:-:S02]  /*1410*/  IMAD R2, R9, R2, R15 ;  /* 0x0000000209027224 */ /* 0x000fc400078e020f */
[----:B------:R-:W-:Y:S02]  /*1420*/  IMAD R14, R5, R4, R7 ;  /* 0x00000004050e7224 */ /* 0x000fe400078e0207 */
[----:B------:R-:W-:Y:S02]  /*1430*/  IMAD R15, R16, R9, R2 ;  /* 0x00000009100f7224 */ /* 0x000fe400078e0202 */
.L_x_16:
[----:B------:R-:W1:Y:S01]  /*1440*/  LDCU UR4, c[0x0][0xb30] ;  /* 0x00016600ff0477ac */ /* 0x000e620008000800 */
[----:B------:R-:W2:Y:S08]  /*1450*/  S2UR UR37, SR_CgaCtaId ;  /* 0x00000000002579c3 */ /* 0x000eb00000008800 */
[----:B------:R-:W3:Y:S01]  /*1460*/  LDC R40, c[0x0][0xb24] ;  /* 0x0002c900ff287b82 */ /* 0x000ee20000000800 */
[----:B-1----:R-:W-:-:S09]  /*1470*/  UISETP.NE.AND UP1, UPT, UR4, 0x1, UPT ;  /* 0x000000010400788c */ /* 0x002fd2000bf25270 */
[----:B--2---:R-:W-:Y:S05]  /*1480*/  BRA.U UP1, `(.L_x_17) ;  /* 0x0000000101407547 */ /* 0x004fea000b800000 */
[----:B------:R-:W1:Y:S08]  /*1490*/  LDC.64 R4, c[0x0][0xb10] ;  /* 0x0002c400ff047b82 */ /* 0x000e700000000a00 */
[----:B------:R-:W2:Y:S08]  /*14a0*/  LDC.64 R2, c[0x0][0xb18] ;  /* 0x0002c600ff027b82 */ /* 0x000eb00000000a00 */
[----:B------:R-:W4:Y:S08]  /*14b0*/  LDC R6, c[0x0][0xb20] ;  /* 0x0002c800ff067b82 */ /* 0x000f300000000800 */
[----:B------:R-:W3:Y:S01]  /*14c0*/  LDC R7, c[0x0][0xb0c] ;  /* 0x0002c300ff077b82 */ /* 0x000ee20000000800 */
[----:B-1----:R-:W-:-:S05]  /*14d0*/  IMAD.HI.U32 R4, R15, R4, RZ ;  /* 0x000000040f047227 */ /* 0x002fca00078e00ff */
[----:B------:R-:W-:Y:S01]  /*14e0*/  SHF.R.U32.HI R4, RZ, R5, R4 ;  /* 0x00000005ff047219 */ /* 0x000fe20000011604 */
[----:B--2---:R-:W-:Y:S01]  /*14f0*/  IMAD.HI.U32 R3, R14, R3, RZ ;  /* 0x000000030e037227 */ /* 0x004fe200078e00ff */
[----:B------:R-:W-:-:S04]  /*1500*/  ISETP.NE.AND P0, PT, R2, 0x1, PT ;  /* 0x000000010200780c */ /* 0x000fc80003f05270 */
[----:B----4-:R-:W-:-:S04]  /*1510*/  SHF.R.U32.HI R3, RZ, R6, R3 ;  /* 0x00000006ff037219 */ /* 0x010fc80000011603 */
[----:B------:R-:W-:Y:S02]  /*1520*/  SEL R3, R14, R3, !P0 ;  /* 0x000000030e037207 */ /* 0x000fe40004000000 */
[----:B---3--:R-:W-:-:S04]  /*1530*/  ISETP.NE.AND P1, PT, R7, 0x1, PT ;  /* 0x000000010700780c */ /* 0x008fc80003f25270 */
[----:B------:R-:W-:-:S05]  /*1540*/  SEL R4, R15, R4, !P1 ;  /* 0x000000040f047207 */ /* 0x000fca0004800000 */
[----:B------:R-:W-:Y:S02]  /*1550*/  IMAD.IADD R5, R3, 0x1, -R4 ;  /* 0x0000000103057824 */ /* 0x000fe400078e0a04 */
[----:B------:R-:W-:Y:S02]  /*1560*/  IMAD.IADD R3, R4, 0x1, -R3 ;  /* 0x0000000104037824 */ /* 0x000fe400078e0a03 */
[----:B------:R-:W-:Y:S02]  /*1570*/  IMAD R15, R5, R7, R15 ;  /* 0x00000007050f7224 */ /* 0x000fe400078e020f */
[----:B------:R-:W-:-:S07]  /*1580*/  IMAD R14, R3, R2, R14 ;  /* 0x00000002030e7224 */ /* 0x000fce00078e020e */
.L_x_17:
[----:B------:R-:W-:Y:S01]  /*1590*/  BAR.SYNC.DEFER_BLOCKING 0x0 ;  /* 0x0000000000007b1d */ /* 0x000fe20000010000 */
[----:B------:R-:W-:Y:S01]  /*15a0*/  UISETP.NE.AND UP1, UPT, UR8, 0x2, UPT ;  /* 0x000000020800788c */ /* 0x000fe2000bf25270 */
[----:B------:R-:W-:Y:S02]  /*15b0*/  ISETP.NE.OR P5, PT, R0, 0x2, !P5 ;  /* 0x000000020000780c */ /* 0x000fe40006fa5670 */
[----:B------:R-:W-:-:S06]  /*15c0*/  LOP3.LUT R2, R108, 0x1f, RZ, 0xc0, !PT ;  /* 0x0000001f6c027812 */ /* 0x000fcc00078ec0ff */
[----:B------:R-:W-:Y:S05]  /*15d0*/  BRA.U UP1, `(.L_x_18) ;  /* 0x0000001901cc7547 */ /* 0x000fea000b800000 */
[----:B------:R-:W1:Y:S01]  /*15e0*/  LDCU UR13, c[0x0][0x38c] ;  /* 0x00007180ff0d77ac */ /* 0x000e620008000800 */
[----:B------:R-:W2:Y:S01]  /*15f0*/  LDC R8, c[0x0][0x370] ;  /* 0x0000dc00ff087b82 */ /* 0x000ea20000000800 */
[----:B------:R-:W-:Y:S01]  /*1600*/  PLOP3.LUT P1, PT, PT, PT, UP2, 0x80, 0x8 ;  /* 0x000000000008781c */ /* 0x000fe20003f2f028 */
[----:B------:R-:W-:Y:S01]  /*1610*/  IMAD.MOV.U32 R17, RZ, RZ, 0x1 ;  /* 0x00000001ff117424 */ /* 0x000fe200078e00ff */
[----:B------:R-:W-:Y:S01]  /*1620*/  ISETP.EQ.OR P4, PT, R2, RZ, P5 ;  /* 0x000000ff0200720c */ /* 0x000fe20002f82670 */
[----:B------:R-:W-:Y:S01]  /*1630*/  IMAD.MOV.U32 R16, RZ, RZ, RZ ;  /* 0x000000ffff107224 */ /* 0x000fe200078e00ff */
[----:B------:R-:W-:Y:S02]  /*1640*/  PLOP3.LUT P1, PT, P1, PT, PT, 0x8, 0x80 ;  /* 0x000000000080781c */ /* 0x000fe40000f2e170 */
[----:B------:R-:W-:Y:S01]  /*1650*/  CS2R R12, SRZ ;  /* 0x00000000000c7805 */ /* 0x000fe2000001ff00 */
[----:B------:R-:W-:Y:S01]  /*1660*/  IMAD.MOV.U32 R11, RZ, RZ, 0x1 ;  /* 0x00000001ff0b7424 */ /* 0x000fe200078e00ff */
[----:B------:R-:W4:Y:S01]  /*1670*/  LDC R0, c[0x0][0x374] ;  /* 0x0000dd00ff007b82 */ /* 0x000f220000000800 */
[----:B------:R-:W2:Y:S01]  /*1680*/  LDCU.64 UR22, c[0x0][0x348] ;  /* 0x00006900ff1677ac */ /* 0x000ea20008000a00 */
[----:B------:R-:W-:Y:S01]  /*1690*/  UMOV UR6, URZ ;  /* 0x000000ff00067c82 */ /* 0x000fe20008000000 */
[----:B-1----:R-:W-:-:S04]  /*16a0*/  UIADD3 UR5, UPT, UPT, UR13, 0x1f, URZ ;  /* 0x0000001f0d057890 */ /* 0x002fc8000fffe0ff */
[----:B------:R-:W-:-:S04]  /*16b0*/  USHF.R.S32.HI UR4, URZ, 0x1f, UR5 ;  /* 0x0000001fff047899 */ /* 0x000fc80008011405 */
[----:B------:R-:W-:-:S04]  /*16c0*/  ULEA.HI UR4, UR4, UR5, URZ, 0x5 ;  /* 0x0000000504047291 */ /* 0x000fc8000f8f28ff */
[----:B------:R-:W-:Y:S02]  /*16d0*/  USHF.R.S32.HI UR15, URZ, 0x5, UR4 ;  /* 0x00000005ff0f7899 */ /* 0x000fe40008011404 */
[----:B------:R-:W-:Y:S02]  /*16e0*/  UIADD3 UR4, UPT, UPT, UR13, -0x1, URZ ;  /* 0xffffffff0d047890 */ /* 0x000fe4000fffe0ff */
[----:B------:R-:W-:Y:S02]  /*16f0*/  UISETP.LT.U32.AND UP0, UPT, UR15, 0x14, UPT ;  /* 0x000000140f00788c */ /* 0x000fe4000bf01070 */
[----:B------:R-:W-:Y:S02]  /*1700*/  UISETP.GE.U32.AND UP1, UPT, UR4, -0x3f, UPT ;  /* 0xffffffc10400788c */ /* 0x000fe4000bf26070 */
[----:B------:R-:W-:Y:S02]  /*1710*/  USEL UR14, UR15, 0x14, UP0 ;  /* 0x000000140f0e7887 */ /* 0x000fe40008000000 */
[----:B------:R-:W-:-:S02]  /*1720*/  UIADD3 UR13, UPT, UPT, UR13, 0x3e, URZ ;  /* 0x0000003e0d0d7890 */ /* 0x000fc4000fffe0ff */
[----:B------:R-:W-:Y:S02]  /*1730*/  UIADD3 UR5, UPT, UPT, UR14, -0x1, URZ ;  /* 0xffffffff0e057890 */ /* 0x000fe4000fffe0ff */
[----:B------:R-:W-:-:S03]  /*1740*/  UIADD3 UR7, UPT, UPT, UR15, -UR14, URZ ;  /* 0x8000000e0f077290 */ /* 0x000fc6000fffe0ff */
[----:B------:R-:W-:-:S04]  /*1750*/  @UP1 UIADD3 UR5, UPT, UPT, UR14, URZ, URZ ;  /* 0x000000ff0e051290 */ /* 0x000fc8000fffe0ff */
[----:B--2---:R-:W-:-:S12]  /*1760*/  UIADD3 UR5, UPT, UPT, UR5, 0x1, URZ ;  /* 0x0000000105057890 */ /* 0x004fd8000fffe0ff */
.L_x_36:
[----:B------:R-:W-:Y:S01]  /*1770*/  UISETP.NE.AND UP0, UPT, UR37, URZ, UPT ;  /* 0x000000ff2500728c */ /* 0x000fe2000bf05270 */
[----:B------:R-:W1:Y:S08]  /*1780*/  S2UR UR37, SR_CgaCtaId ;  /* 0x00000000002579c3 */ /* 0x000e700000008800 */
[----:B------:R-:W-:Y:S05]  /*1790*/  BRA.U UP0, `(.L_x_19) ;  /* 0x0000000100347547 */ /* 0x000fea000b800000 */
[----:B------:R-:W2:Y:S01]  /*17a0*/  S2R R2, SR_CgaCtaId ;  /* 0x0000000000027919 */ /* 0x000ea20000008800 */
[----:B------:R-:W-:-:S04]  /*17b0*/  MOV R3, 0x400 ;  /* 0x0000040000037802 */ /* 0x000fc80000000f00 */
[----:B--2---:R-:W-:Y:S02]  /*17c0*/  LEA R2, R2, R3, 0x18 ;  /* 0x0000000302027211 */ /* 0x004fe400078ec0ff */
[----:B------:R-:W-:-:S03]  /*17d0*/  SHF.L.U32 R3, R11, 0x1f, RZ ;  /* 0x0000001f0b037819 */ /* 0x000fc600000006ff */
[----:B------:R-:W-:-:S04]  /*17e0*/  IMAD R2, R12, 0x8, R2 ;  /* 0x000000080c027824 */ /* 0x000fc800078e0202 */
[----:B------:R-:W2:Y:S02]  /*17f0*/  SYNCS.PHASECHK.TRANS64.TRYWAIT P0, [R2+URZ+0x200], R3 ;  /* 0x00020003020075a7 */ /* 0x000ea400080011ff */
[----:B--2---:R-:W-:Y:S05]  /*1800*/  @!P0 BRA `(.L_x_20) ;  /* 0x0000008000a08947 */ /* 0x004fea0003800000 */
.L_x_142:
[----:B------:R-:W-:Y:S01]  /*1810*/  VIADD R12, R12, 0x1 ;  /* 0x000000010c0c7836 */ /* 0x000fe20000000000 */
[----:B------:R2:W-:Y:S04]  /*1820*/  SYNCS.ARRIVE.TRANS64.A1T0 RZ, [R2+URZ+0x1f0], RZ ;  /* 0x0001f0ff02ff79a7 */ /* 0x0005e800081000ff */
[----:B------:R-:W-:-:S04]  /*1830*/  ISETP.NE.AND P0, PT, R12, 0x2, PT ;  /* 0x000000020c00780c */ /* 0x000fc80003f05270 */
[----:B------:R-:W-:Y:S02]  /*1840*/  SEL R12, R12, RZ, P0 ;  /* 0x000000ff0c0c7207 */ /* 0x000fe40000000000 */
[----:B--2---:R-:W-:-:S04]  /*1850*/  SEL R2, RZ, 0x1, P0 ;  /* 0x00000001ff027807 */ /* 0x004fc80000000000 */
[----:B------:R-:W-:-:S07]  /*1860*/  LOP3.LUT R11, R11, R2, RZ, 0x3c, !PT ;  /* 0x000000020b0b7212 */ /* 0x000fce00078e3cff */
.L_x_19:
[----:B------:R-:W-:Y:S01]  /*1870*/  UMOV UR4, 0x400 ;  /* 0x0000040000047882 */ /* 0x000fe20000000000 */
[----:B------:R-:W-:Y:S01]  /*1880*/  SHF.L.U32 R2, R17, 0x1f, RZ ;  /* 0x0000001f11027819 */ /* 0x000fe200000006ff */
[----:B-1----:R-:W-:Y:S01]  /*1890*/  ULEA UR4, UR37, UR4, 0x18 ;  /* 0x0000000425047291 */ /* 0x002fe2000f8ec0ff */
[----:B------:R-:W-:Y:S01]  /*18a0*/  R2UR UR34, R15 ;  /* 0x000000000f2272ca */ /* 0x000fe200000e0000 */
[----:B------:R-:W-:Y:S01]  /*18b0*/  UISETP.GE.U32.AND UP0, UPT, UR13, 0x3f, UPT ;  /* 0x0000003f0d00788c */ /* 0x000fe2000bf06070 */
[----:B------:R-:W-:Y:S01]  /*18c0*/  R2UR UR18, R14 ;  /* 0x000000000e1272ca */ /* 0x000fe200000e0000 */
[----:B------:R-:W-:Y:S01]  /*18d0*/  ULEA UR8, UR6, UR4, 0x3 ;  /* 0x0000000406087291 */ /* 0x000fe2000f8e18ff */
[----:B------:R-:W-:-:S08]  /*18e0*/  UMOV UR21, URZ ;  /* 0x000000ff00157c82 */ /* 0x000fd00008000000 */
[----:B------:R1:W2:Y:S01]  /*18f0*/  SYNCS.PHASECHK.TRANS64.TRYWAIT P0, [UR8+0xa0], R2 ;  /* 0x0000a002ff0075a7 */ /* 0x0002a20008001108 */
[----:B------:R-:W-:Y:S02]  /*1900*/  USHF.L.U32 UR34, UR34, 0x6, URZ ;  /* 0x0000000622227899 */ /* 0x000fe400080006ff */
[----:B------:R-:W-:Y:S01]  /*1910*/  USHF.L.U32 UR18, UR18, 0x8, URZ ;  /* 0x0000000812127899 */ /* 0x000fe200080006ff */
[----:B------:R-:W-:Y:S11]  /*1920*/  BRA.U !UP0, `(.L_x_21) ;  /* 0x0000000108c07547 */ /* 0x000ff6000b800000 */
[----:B------:R-:W-:Y:S01]  /*1930*/  UIADD3 UR10, UPT, UPT, UR18, 0x80, URZ ;  /* 0x00000080120a7890 */ /* 0x000fe2000fffe0ff */
[----:B------:R-:W-:Y:S01]  /*1940*/  UMOV UR24, URZ ;  /* 0x000000ff00187c82 */ /* 0x000fe20008000000 */
[----:B------:R-:W-:-:S10]  /*1950*/  UMOV UR25, UR6 ;  /* 0x0000000600197c82 */ /* 0x000fd40008000000 */
.L_x_26:
[----:B-1----:R-:W-:Y:S01]  /*1960*/  ULEA UR33, UR25, UR4, 0x3 ;  /* 0x0000000419217291 */ /* 0x002fe2000f8e18ff */
[----:B--2---:R-:W-:Y:S01]  /*1970*/  @!P5 MOV R3, 0x2800 ;  /* 0x000028000003d802 */ /* 0x004fe20000000f00 */
[----:B--2---:R-:W-:Y:S10]  /*1980*/  @P0 BRA `(.L_x_22) ;  /* 0x00000000000c0947 */ /* 0x004ff40003800000 */
[----:B------:R-:W-:-:S04]  /*1990*/  SHF.L.U32 R4, R17, 0x1f, RZ ;  /* 0x0000001f11047819 */ /* 0x000fc800000006ff */
[----:B------:R-:W2:Y:S02]  /*19a0*/  SYNCS.PHASECHK.TRANS64.TRYWAIT P0, [UR33+0xa0], R4 ;  /* 0x0000a004ff0075a7 */ /* 0x000ea40008001121 */
[----:B--2---:R-:W-:Y:S05]  /*19b0*/  @!P0 BRA `(.L_x_23) ;  /* 0x0000008000488947 */ /* 0x004fea0003800000 */
.L_x_22:
[----:B------:R2:W-:Y:S01]  /*19c0*/  @!P5 SYNCS.ARRIVE.TRANS64 RZ, [UR33], R3 ;  /* 0x00000003ffffd9a7 */ /* 0x0005e20008000021 */
[----:B------:R-:W-:Y:S04]  /*19d0*/  BSSY.RECONVERGENT B0, `(.L_x_24) ;  /* 0x0000003000007945 */ /* 0x000fe80003800200 */
[----:B------:R-:W-:Y:S05]  /*19e0*/  @P4 BRA `(.L_x_25) ;  /* 0x0000000000044947 */ /* 0x000fea0003800000 */
[----:B------:R-:W-:Y:S05]  /*19f0*/  BPT.TRAP 0x1 ;  /* 0x000000040000795c */ /* 0x000fea0000300000 */
.L_x_25:
[----:B------:R-:W-:Y:S05]  /*1a00*/  BSYNC.RECONVERGENT B0 ;  /* 0x0000000000007941 */ /* 0x000fea0003800200 */
.L_x_24:
[----:B------:R-:W-:Y:S02]  /*1a10*/  UIADD3 UR6, UPT, UPT, UR25, 0x1, URZ ;  /* 0x0000000119067890 */ /* 0x000fe4000fffe0ff */
[----:B------:R-:W-:Y:S02]  /*1a20*/  ULEA UR32, UR25, UR4, 0xb ;  /* 0x0000000419207291 */ /* 0x000fe4000f8e58ff */
[----:B------:R-:W-:Y:S02]  /*1a30*/  UISETP.NE.AND UP0, UPT, UR6, 0x14, UPT ;  /* 0x000000140600788c */ /* 0x000fe4000bf05270 */
[----:B------:R-:W-:Y:S02]  /*1a40*/  UIADD3 UR30, UP1, UPT, UR22, 0x80, URZ ;  /* 0x00000080161e7890 */ /* 0x000fe4000ff3e0ff */
[----:B------:R-:W-:Y:S02]  /*1a50*/  USEL UR9, URZ, 0x1, UP0 ;  /* 0x00000001ff097887 */ /* 0x000fe40008000000 */
[----:B------:R-:W-:-:S02]  /*1a60*/  USEL UR6, UR6, URZ, UP0 ;  /* 0x000000ff06067287 */ /* 0x000fc40008000000 */
[----:B------:R-:W-:Y:S02]  /*1a70*/  UIADD3 UR28, UP0, UPT, UR22, 0x180, URZ ;  /* 0x00000180161c7890 */ /* 0x000fe4000ff1e0ff */
[----:B------:R-:W-:Y:S01]  /*1a80*/  ULEA UR8, UR6, UR4, 0x3 ;  /* 0x0000000406087291 */ /* 0x000fe2000f8e18ff */
[----:B------:R-:W-:Y:S01]  /*1a90*/  LOP3.LUT R17, R17, UR9, RZ, 0x3c, !PT ;  /* 0x0000000911117c12 */ /* 0x000fe2000f8e3cff */
[----:B------:R-:W-:Y:S02]  /*1aa0*/  USHF.L.U32 UR35, UR24, 0x5, URZ ;  /* 0x0000000518237899 */ /* 0x000fe400080006ff */
[----:B------:R-:W-:Y:S01]  /*1ab0*/  UIADD3.X UR31, UPT, UPT, URZ, UR23, URZ, UP1, !UPT ;  /* 0x00000017ff1f7290 */ /* 0x000fe20008ffe4ff */
[----:B-1----:R-:W-:Y:S01]  /*1ac0*/  SHF.L.U32 R2, R17, 0x1f, RZ ;  /* 0x0000001f11027819 */ /* 0x002fe200000006ff */
[----:B------:R-:W-:Y:S02]  /*1ad0*/  UIADD3 UR32, UPT, UPT, UR32, 0x6600, URZ ;  /* 0x0000660020207890 */ /* 0x000fe4000fffe0ff */
[----:B------:R-:W-:Y:S01]  /*1ae0*/  UIADD3.X UR29, UPT, UPT, URZ, UR23, URZ, UP0, !UPT ;  /* 0x00000017ff1d7290 */ /* 0x000fe200087fe4ff */
[----:B------:R1:W1:Y:S01]  /*1af0*/  SYNCS.PHASECHK.TRANS64.TRYWAIT P0, [UR8+0xa0], R2 ;  /* 0x0000a002ff0075a7 */ /* 0x0002620008001108 */
[----:B------:R-:W-:Y:S01]  /*1b00*/  ULEA UR8, UR25, UR4, 0xd ;  /* 0x0000000419087291 */ /* 0x000fe2000f8e68ff */
[----:B------:R-:W-:Y:S01]  /*1b10*/  UMOV UR26, 0x0 ;  /* 0x00000000001a7882 */ /* 0x000fe20000000000 */
[----:B------:R-:W-:-:S02]  /*1b20*/  UMOV UR27, 0x10000000 ;  /* 0x10000000001b7882 */ /* 0x000fc40000000000 */
[----:B------:R-:W-:Y:S01]  /*1b30*/  UIADD3 UR16, UPT, UPT, UR8, 0x10600, URZ ;  /* 0x0001060008107890 */ /* 0x000fe2000fffe0ff */
[----:B------:R1:W-:Y:S01]  /*1b40*/  UTMALDG.3D [UR32], [UR30], desc[UR26] ;  /* 0x00001a201e0075b4 */ /* 0x0003e20008011000 */
[----:B------:R-:W-:Y:S01]  /*1b50*/  UIADD3 UR8, UPT, UPT, UR8, 0x11600, URZ ;  /* 0x0001160008087890 */ /* 0x000fe2000fffe0ff */
[----:B------:R-:W-:Y:S01]  /*1b60*/  UMOV UR17, UR33 ;  /* 0x0000002100117c82 */ /* 0x000fe20008000000 */
[----:B------:R-:W-:Y:S01]  /*1b70*/  UMOV UR20, UR36 ;  /* 0x0000002400147c82 */ /* 0x000fe20008000000 */
[----:B------:R-:W-:Y:S01]  /*1b80*/  UMOV UR19, UR35 ;  /* 0x0000002300137c82 */ /* 0x000fe20008000000 */
[----:B------:R-:W-:Y:S01]  /*1b90*/  UMOV UR12, UR36 ;  /* 0x00000024000c7c82 */ /* 0x000fe20008000000 */
[----:B------:R-:W-:Y:S01]  /*1ba0*/  UMOV UR9, UR33 ;  /* 0x0000002100097c82 */ /* 0x000fe20008000000 */
[----:B------:R-:W-:Y:S01]  /*1bb0*/  UMOV UR11, UR35 ;  /* 0x00000023000b7c82 */ /* 0x000fe20008000000 */
[----:B------:R1:W-:Y:S01]  /*1bc0*/  UTMALDG.3D [UR16], [UR28], desc[UR26] ;  /* 0x00001a101c0075b4 */ /* 0x0003e20008011000 */
[----:B------:R-:W-:Y:S01]  /*1bd0*/  UIADD3 UR24, UPT, UPT, UR24, 0x1, URZ ;  /* 0x0000000118187890 */ /* 0x000fe2000fffe0ff */
[----:B------:R-:W-:Y:S01]  /*1be0*/  UMOV UR21, UR5 ;  /* 0x0000000500157c82 */ /* 0x000fe20008000000 */
[----:B------:R-:W-:-:S02]  /*1bf0*/  UMOV UR25, UR6 ;  /* 0x0000000600197c82 */ /* 0x000fc40008000000 */
[----:B------:R-:W-:Y:S01]  /*1c00*/  UISETP.NE.AND UP0, UPT, UR24, UR5, UPT ;  /* 0x000000051800728c */ /* 0x000fe2000bf05270 */
[----:B------:R1:W-:Y:S08]  /*1c10*/  UTMALDG.3D [UR8], [UR28], desc[UR26] ;  /* 0x00001a081c0075b4 */ /* 0x0003f00008011000 */
[----:B------:R-:W-:Y:S05]  /*1c20*/  BRA.U UP0, `(.L_x_26) ;  /* 0xfffffffd004c7547 */ /* 0x000fea000b83ffff */
.L_x_21:
[----:B-1----:R-:W-:Y:S01]  /*1c30*/  ULEA UR8, UR6, UR4, 0x3 ;  /* 0x0000000406087291 */ /* 0x002fe2000f8e18ff */
[----:B------:R-:W-:Y:S01]  /*1c40*/  SHF.L.U32 R2, R17, 0x1f, RZ ;  /* 0x0000001f11027819 */ /* 0x000fe200000006ff */
[----:B------:R-:W-:Y:S01]  /*1c50*/  @!P1 SYNCS.ARRIVE.TRANS64.A1T0 RZ, [UR4+0x188], RZ ;  /* 0x000188ffffff99a7 */ /* 0x000fe20008100004 */
[----:B------:R-:W-:-:S06]  /*1c60*/  UISETP.GT.AND UP0, UPT, UR15, UR14, UPT ;  /* 0x0000000e0f00728c */ /* 0x000fcc000bf04270 */
[----:B--2---:R1:W2:Y:S03]  /*1c70*/  SYNCS.PHASECHK.TRANS64.TRYWAIT P0, [UR8+0xa0], R2 ;  /* 0x0000a002ff0075a7 */ /* 0x0042a60008001108 */
[----:B------:R-:W-:Y:S05]  /*1c80*/  BRA.U !UP0, `(.L_x_27) ;  /* 0x0000000108c47547 */ /* 0x000fea000b800000 */
[----:B------:R-:W-:Y:S02]  /*1c90*/  UIADD3 UR29, UPT, UPT, UR7, UR21, URZ ;  /* 0x00000015071d7290 */ /* 0x000fe4000fffe0ff */
[----:B------:R-:W-:Y:S01]  /*1ca0*/  UIADD3 UR10, UPT, UPT, UR18, 0x80, URZ ;  /* 0x00000080120a7890 */ /* 0x000fe2000fffe0ff */
[----:B------:R-:W-:-:S11]  /*1cb0*/  UMOV UR35, UR6 ;  /* 0x0000000600237c82 */ /* 0x000fd60008000000 */
.L_x_32:
[----:B-1----:R-:W-:Y:S01]  /*1cc0*/  ULEA UR25, UR35, UR4, 0x3 ;  /* 0x0000000423197291 */ /* 0x002fe2000f8e18ff */
[----:B--2---:R-:W-:Y:S01]  /*1cd0*/  @!P5 MOV R3, 0x2800 ;  /* 0x000028000003d802 */ /* 0x004fe20000000f00 */
[----:B--2---:R-:W-:Y:S10]  /*1ce0*/  @P0 BRA `(.L_x_28) ;  /* 0x00000000000c0947 */ /* 0x004ff40003800000 */
[----:B------:R-:W-:-:S04]  /*1cf0*/  SHF.L.U32 R4, R17, 0x1f, RZ ;  /* 0x0000001f11047819 */ /* 0x000fc800000006ff */
[----:B------:R-:W2:Y:S02]  /*1d00*/  SYNCS.PHASECHK.TRANS64.TRYWAIT P0, [UR25+0xa0], R4 ;  /* 0x0000a004ff0075a7 */ /* 0x000ea40008001119 */
[----:B--2---:R-:W-:Y:S05]  /*1d10*/  @!P0 BRA `(.L_x_29) ;  /* 0x0000007c00888947 */ /* 0x004fea0003800000 */
.L_x_28:
[----:B------:R2:W-:Y:S01]  /*1d20*/  @!P5 SYNCS.ARRIVE.TRANS64 RZ, [UR25], R3 ;  /* 0x00000003ffffd9a7 */ /* 0x0005e20008000019 */
[----:B------:R-:W-:Y:S04]  /*1d30*/  BSSY.RECONVERGENT B0, `(.L_x_30) ;  /* 0x0000003000007945 */ /* 0x000fe80003800200 */
[----:B------:R-:W-:Y:S05]  /*1d40*/  @P4 BRA `(.L_x_31) ;  /* 0x0000000000044947 */ /* 0x000fea0003800000 */
[----:B------:R-:W-:Y:S05]  /*1d50*/  BPT.TRAP 0x1 ;  /* 0x000000040000795c */ /* 0x000fea0000300000 */
.L_x_31:
[----:B------:R-:W-:Y:S05]  /*1d60*/  BSYNC.RECONVERGENT B0 ;  /* 0x0000000000007941 */ /* 0x000fea0003800200 */
.L_x_30:
        /* <DEDUP_REMOVED lines=10> */
[----:B------:R-:W-:Y:S01]  /*1e10*/  UIADD3 UR24, UPT, UPT, UR24, 0x6600, URZ ;  /* 0x0000660018187890 */ /* 0x000fe2000fffe0ff */
[----:B-1----:R-:W-:Y:S01]  /*1e20*/  SHF.L.U32 R2, R17, 0x1f, RZ ;  /* 0x0000001f11027819 */ /* 0x002fe200000006ff */
[----:B------:R-:W-:Y:S02]  /*1e30*/  UIADD3.X UR39, UPT, UPT, URZ, UR23, URZ, UP1, !UPT ;  /* 0x00000017ff277290 */ /* 0x000fe40008ffe4ff */
[----:B------:R-:W-:Y:S01]  /*1e40*/  UIADD3.X UR33, UPT, UPT, URZ, UR23, URZ, UP0, !UPT ;  /* 0x00000017ff217290 */ /* 0x000fe200087fe4ff */
[----:B------:R1:W1:Y:S01]  /*1e50*/  SYNCS.PHASECHK.TRANS64.TRYWAIT P0, [UR8+0xa0], R2 ;  /* 0x0000a002ff0075a7 */ /* 0x0002620008001108 */
[----:B------:R-:W-:Y:S01]  /*1e60*/  ULEA UR8, UR35, UR4, 0xd ;  /* 0x0000000423087291 */ /* 0x000fe2000f8e68ff */
[----:B------:R-:W-:Y:S01]  /*1e70*/  UMOV UR30, 0x0 ;  /* 0x00000000001e7882 */ /* 0x000fe20000000000 */
[----:B------:R-:W-:-:S02]  /*1e80*/  UMOV UR31, 0x10000000 ;  /* 0x10000000001f7882 */ /* 0x000fc40000000000 */
[----:B------:R-:W-:Y:S02]  /*1e90*/  UIADD3 UR16, UPT, UPT, UR8, 0x10600, URZ ;  /* 0x0001060008107890 */ /* 0x000fe4000fffe0ff */
[----:B------:R-:W-:Y:S01]  /*1ea0*/  UIADD3 UR8, UPT, UPT, UR8, 0x11600, URZ ;  /* 0x0001160008087890 */ /* 0x000fe2000fffe0ff */
[----:B------:R-:W-:Y:S01]  /*1eb0*/  UMOV UR26, UR34 ;  /* 0x00000022001a7c82 */ /* 0x000fe20008000000 */
[----:B------:R-:W-:Y:S01]  /*1ec0*/  UMOV UR28, UR36 ;  /* 0x00000024001c7c82 */ /* 0x000fe20008000000 */
[----:B------:R-:W-:Y:S01]  /*1ed0*/  UMOV UR17, UR25 ;  /* 0x0000001900117c82 */ /* 0x000fe20008000000 */
[----:B------:R-:W-:Y:S01]  /*1ee0*/  UMOV UR20, UR36 ;  /* 0x0000002400147c82 */ /* 0x000fe20008000000 */
[----:B------:R-:W-:Y:S01]  /*1ef0*/  UMOV UR19, UR27 ;  /* 0x0000001b00137c82 */ /* 0x000fe20008000000 */
[----:B------:R-:W-:Y:S01]  /*1f00*/  UMOV UR12, UR36 ;  /* 0x00000024000c7c82 */ /* 0x000fe20008000000 */
[----:B------:R-:W-:Y:S01]  /*1f10*/  UMOV UR9, UR25 ;  /* 0x0000001900097c82 */ /* 0x000fe20008000000 */
[----:B------:R1:W-:Y:S01]  /*1f20*/  UTMALDG.3D [UR24], [UR38], desc[UR30] ;  /* 0x00001e18260075b4 */ /* 0x0003e20008011000 */
[----:B------:R-:W-:Y:S01]  /*1f30*/  UMOV UR11, UR27 ;  /* 0x0000001b000b7c82 */ /* 0x000fe20008000000 */
[----:B------:R-:W-:Y:S01]  /*1f40*/  UIADD3 UR21, UPT, UPT, UR21, 0x1, URZ ;  /* 0x0000000115157890 */ /* 0x000fe2000fffe0ff */
[----:B------:R-:W-:-:S03]  /*1f50*/  UMOV UR35, UR6 ;  /* 0x0000000600237c82 */ /* 0x000fc60008000000 */
[----:B------:R-:W-:Y:S01]  /*1f60*/  UISETP.NE.AND UP0, UPT, UR21, UR29, UPT ;  /* 0x0000001d1500728c */ /* 0x000fe2000bf05270 */
[----:B------:R1:W-:Y:S01]  /*1f70*/  UTMALDG.3D [UR16], [UR32], desc[UR30] ;  /* 0x00001e10200075b4 */ /* 0x0003e20008011000 */
[----:B------:R1:W-:Y:S07]  /*1f80*/  UTMALDG.3D [UR8], [UR32], desc[UR30] ;  /* 0x00001e08200075b4 */ /* 0x0003ee0008011000 */
[----:B------:R-:W-:Y:S05]  /*1f90*/  BRA.U UP0, `(.L_x_32) ;  /* 0xfffffffd00487547 */ /* 0x000fea000b83ffff */
.L_x_27:
[C---:B-1----:R-:W-:Y:S01]  /*1fa0*/  LEA R2, R16.reuse, UR4, 0x3 ;  /* 0x0000000410027c11 */ /* 0x042fe2000f8e18ff */
[----:B------:R-:W-:Y:S01]  /*1fb0*/  NOP ;  /* 0x0000000000007918 */ /* 0x000fe20000000000 */
[----:B--2---:R-:W-:Y:S02]  /*1fc0*/  SHF.L.U32 R3, R13, 0x1f, RZ ;  /* 0x0000001f0d037819 */ /* 0x004fe400000006ff */
[----:B------:R-:W-:Y:S02]  /*1fd0*/  LEA R4, R16, UR4, 0x4 ;  /* 0x0000000410047c11 */ /* 0x000fe4000f8e20ff */
[----:B------:R-:W1:Y:S02]  /*1fe0*/  SYNCS.PHASECHK.TRANS64.TRYWAIT P0, [R2+URZ+0x190], R3 ;  /* 0x00019003020075a7 */ /* 0x000e6400080011ff */
[----:B-1----:R-:W-:Y:S05]  /*1ff0*/  @!P0 BRA `(.L_x_33) ;  /* 0x0000007800e88947 */ /* 0x002fea0003800000 */
.L_x_145:
[----:B------:R-:W2:Y:S01]  /*2000*/  LDS.128 R4, [R4+0x220] ;  /* 0x0002200004047984 */ /* 0x000ea20000000c00 */
[----:B---3--:R-:W-:Y:S01]  /*2010*/  ISETP.GE.AND P0, PT, R40, 0x1, PT ;  /* 0x000000012800780c */ /* 0x008fe20003f06270 */
[----:B-1----:R-:W-:Y:S01]  /*2020*/  VIADD R2, R2, 0x1a0 ;  /* 0x000001a002027836 */ /* 0x002fe20000000000 */
[----:B------:R-:W-:Y:S01]  /*2030*/  @!PT LDS RZ, [RZ] ;  /* 0x00000000fffff984 */ /* 0x000fe20000000800 */
[----:B------:R-:W-:Y:S01]  /*2040*/  @!PT LDS RZ, [RZ] ;  /* 0x00000000fffff984 */ /* 0x000fe20000000800 */
[----:B------:R-:W-:Y:S01]  /*2050*/  @!PT LDS RZ, [RZ] ;  /* 0x00000000fffff984 */ /* 0x000fe20000000800 */
[----:B------:R-:W-:Y:S01]  /*2060*/  @!PT LDS RZ, [RZ] ;  /* 0x00000000fffff984 */ /* 0x000fe20000000800 */
[----:B------:R1:W-:Y:S06]  /*2070*/  MEMBAR.ALL.CTA ;  /* 0x0000000000007992 */ /* 0x0003ec0000008000 */
[----:B-1----:R-:W1:Y:S01]  /*2080*/  FENCE.VIEW.ASYNC.S ;  /* 0x00000000000073c6 */ /* 0x002e620000000000 */
[----:B------:R-:W-:-:S04]  /*2090*/  PRMT R2, RZ, 0x654, R2 ;  /* 0x00000654ff027816 */ /* 0x000fc80000000002 */
[----:B-1----:R1:W-:Y:S01]  /*20a0*/  SYNCS.ARRIVE.TRANS64.RED.A1T0 RZ, [R2+URZ], RZ ;  /* 0x000000ff02ff79a7 */ /* 0x0023e200081004ff */
[----:B--2---:R-:W-:-:S13]  /*20b0*/  LOP3.LUT P2, RZ, R6, 0x1, RZ, 0xc0, !PT ;  /* 0x0000000106ff7812 */ /* 0x004fda000784c0ff */
[----:B------:R-:W-:Y:S01]  /*20c0*/  @P2 SHF.R.U32.HI R3, RZ, 0x10, R5 ;  /* 0x00000010ff032819 */ /* 0x000fe20000011605 */
[----:B------:R-:W-:Y:S01]  /*20d0*/  VOTEU.ANY UP0, P2 ;  /* 0x0000000000ff7886 */ /* 0x000fe20001000100 */
[----:B------:R-:W-:Y:S02]  /*20e0*/  @P2 MOV R10, R4 ;  /* 0x00000004000a2202 */ /* 0x000fe40000000f00 */
[----:B------:R-:W-:Y:S02]  /*20f0*/  @P2 R2UR.BROADCAST UR8, R3 ;  /* 0x00000000030822ca */ /* 0x000fe400008e0000 */
[----:B------:R-:W-:-:S11]  /*2100*/  @P2 LOP3.LUT R9, R5, 0xffff, RZ, 0xc0, !PT ;  /* 0x0000ffff05092812 */ /* 0x000fd600078ec0ff */
[----:B------:R-:W-:Y:S01]  /*2110*/  @UP0 UMOV UR36, UR8 ;  /* 0x0000000800240c82 */ /* 0x000fe20008000000 */
[----:B-1----:R-:W-:Y:S05]  /*2120*/  @!P0 BRA `(.L_x_34) ;  /* 0x0000000000b88947 */ /* 0x002fea0003800000 */
[----:B------:R-:W4:Y:S01]  /*2130*/  LDC.64 R4, c[0x0][0xb18] ;  /* 0x0002c600ff047b82 */ /* 0x000f220000000a00 */
[----:B------:R-:W-:-:S07]  /*2140*/  ISETP.NE.AND P3, PT, R40, 0x1, PT ;  /* 0x000000012800780c */ /* 0x000fce0003f65270 */
[----:B------:R-:W1:Y:S08]  /*2150*/  LDC.64 R6, c[0x0][0xb10] ;  /* 0x0002c400ff067b82 */ /* 0x000e700000000a00 */
[----:B------:R-:W2:Y:S08]  /*2160*/  LDC R14, c[0x0][0xb20] ;  /* 0x0002c800ff0e7b82 */ /* 0x000eb00000000800 */
[----:B------:R-:W3:Y:S01]  /*2170*/  LDC R15, c[0x0][0xb0c] ;  /* 0x0002c300ff0f7b82 */ /* 0x000ee20000000800 */
[----:B----4-:R-:W-:Y:S01]  /*2180*/  IMAD.HI.U32 R19, R0, R5, RZ ;  /* 0x0000000500137227 */ /* 0x010fe200078e00ff */
[----:B------:R-:W-:-:S03]  /*2190*/  ISETP.NE.AND P0, PT, R4, 0x1, PT ;  /* 0x000000010400780c */ /* 0x000fc60003f05270 */
[----:B------:R-:W-:-:S03]  /*21a0*/  IMAD.HI.U32 R5, R9, R5, RZ ;  /* 0x0000000509057227 */ /* 0x000fc600078e00ff */
[----:B------:R-:W4:Y:S01]  /*21b0*/  LDC.64 R2, c[0x0][0xb28] ;  /* 0x0002ca00ff027b82 */ /* 0x000f220000000a00 */
[----:B-1----:R-:W-:-:S04]  /*21c0*/  IMAD.HI.U32 R20, R8, R6, RZ ;  /* 0x0000000608147227 */ /* 0x002fc800078e00ff */
[----:B------:R-:W-:Y:S01]  /*21d0*/  IMAD.HI.U32 R21, R10, R6, RZ ;  /* 0x000000060a157227 */ /* 0x000fe200078e00ff */
[----:B------:R-:W-:Y:S02]  /*21e0*/  SHF.R.U32.HI R20, RZ, R7, R20 ;  /* 0x00000007ff147219 */ /* 0x000fe40000011614 */
[-C--:B--2---:R-:W-:Y:S02]  /*21f0*/  SHF.R.U32.HI R19, RZ, R14.reuse, R19 ;  /* 0x0000000eff137219 */ /* 0x084fe40000011613 */
[----:B------:R-:W-:Y:S02]  /*2200*/  SHF.R.U32.HI R5, RZ, R14, R5 ;  /* 0x0000000eff057219 */ /* 0x000fe40000011605 */
[----:B------:R-:W-:Y:S02]  /*2210*/  SEL R19, R0, R19, !P0 ;  /* 0x0000001300137207 */ /* 0x000fe40004000000 */
[----:B------:R-:W-:Y:S02]  /*2220*/  SHF.R.U32.HI R21, RZ, R7, R21 ;  /* 0x00000007ff157219 */ /* 0x000fe40000011615 */
[----:B---3--:R-:W-:-:S02]  /*2230*/  ISETP.NE.AND P1, PT, R15, 0x1, PT ;  /* 0x000000010f00780c */ /* 0x008fc40003f25270 */
[----:B------:R-:W-:Y:S02]  /*2240*/  SEL R5, R9, R5, !P0 ;  /* 0x0000000509057207 */ /* 0x000fe40004000000 */
[----:B------:R-:W-:Y:S02]  /*2250*/  SEL R20, R8, R20, !P1 ;  /* 0x0000001408147207 */ /* 0x000fe40004800000 */
[----:B------:R-:W-:Y:S01]  /*2260*/  SEL R21, R10, R21, !P1 ;  /* 0x000000150a157207 */ /* 0x000fe20004800000 */
[----:B----4-:R-:W-:-:S04]  /*2270*/  IMAD.HI.U32 R18, R19, R2, RZ ;  /* 0x0000000213127227 */ /* 0x010fc800078e00ff */
        /* <DEDUP_REMOVED lines=10> */
[----:B------:R-:W-:-:S04]  /*2320*/  @!P0 IMAD.HI.U32 R7, R21, R2, RZ ;  /* 0x0000000215078227 */ /* 0x000fc800078e00ff */
[----:B------:R-:W-:Y:S01]  /*2330*/  IMAD.MOV R2, RZ, RZ, -R6 ;  /* 0x000000ffff027224 */ /* 0x000fe200078e0a06 */
[----:B------:R-:W-:Y:S02]  /*2340*/  @!P0 SHF.R.U32.HI R3, RZ, R3, R7 ;  /* 0x00000003ff038219 */ /* 0x000fe40000011607 */
[----:B------:R-:W-:Y:S01]  /*2350*/  IADD3 R7, PT, PT, -R5, RZ, RZ ;  /* 0x000000ff05077210 */ /* 0x000fe20007ffe1ff */
[----:B------:R-:W-:Y:S01]  /*2360*/  IMAD R2, R40, R2, R5 ;  /* 0x0000000228027224 */ /* 0x000fe200078e0205 */
        /* <DEDUP_REMOVED lines=10> */
.L_x_34:
[----:B------:R-:W1:Y:S02]  /*2410*/  LDCU UR8, c[0x0][0xb30] ;  /* 0x00016600ff0877ac */ /* 0x000e640008000800 */
[----:B-1----:R-:W-:-:S09]  /*2420*/  UISETP.NE.AND UP0, UPT, UR8, 0x1, UPT ;  /* 0x000000010800788c */ /* 0x002fd2000bf05270 */
[----:B------:R-:W-:Y:S05]  /*2430*/  BRA.U UP0, `(.L_x_35) ;  /* 0x0000000100407547 */ /* 0x000fea000b800000 */
[----:B------:R-:W1:Y:S08]  /*2440*/  LDC.64 R4, c[0x0][0xb10] ;  /* 0x0002c400ff047b82 */ /* 0x000e700000000a00 */
[----:B------:R-:W2:Y:S08]  /*2450*/  LDC.64 R2, c[0x0][0xb18] ;  /* 0x0002c600ff027b82 */ /* 0x000eb00000000a00 */
[----:B------:R-:W3:Y:S08]  /*2460*/  LDC R6, c[0x0][0xb20] ;  /* 0x0002c800ff067b82 */ /* 0x000ef00000000800 */
[----:B------:R-:W4:Y:S01]  /*2470*/  LDC R7, c[0x0][0xb0c] ;  /* 0x0002c300ff077b82 */ /* 0x000f220000000800 */
[----:B-1----:R-:W-:-:S05]  /*2480*/  IMAD.HI.U32 R4, R10, R4, RZ ;  /* 0x000000040a047227 */ /* 0x002fca00078e00ff */
[----:B------:R-:W-:Y:S01]  /*2490*/  SHF.R.U32.HI R4, RZ, R5, R4 ;  /* 0x00000005ff047219 */ /* 0x000fe20000011604 */
[----:B--2---:R-:W-:Y:S01]  /*24a0*/  IMAD.HI.U32 R3, R9, R3, RZ ;  /* 0x0000000309037227 */ /* 0x004fe200078e00ff */
[----:B------:R-:W-:-:S04]  /*24b0*/  ISETP.NE.AND P0, PT, R2, 0x1, PT ;  /* 0x000000010200780c */ /* 0x000fc80003f05270 */
[----:B---3--:R-:W-:-:S04]  /*24c0*/  SHF.R.U32.HI R3, RZ, R6, R3 ;  /* 0x00000006ff037219 */ /* 0x008fc80000011603 */
[----:B------:R-:W-:Y:S02]  /*24d0*/  SEL R3, R9, R3, !P0 ;  /* 0x0000000309037207 */ /* 0x000fe40004000000 */
[----:B----4-:R-:W-:-:S04]  /*24e0*/  ISETP.NE.AND P1, PT, R7, 0x1, PT ;  /* 0x000000010700780c */ /* 0x010fc80003f25270 */
[----:B------:R-:W-:-:S05]  /*24f0*/  SEL R4, R10, R4, !P1 ;  /* 0x000000040a047207 */ /* 0x000fca0004800000 */
[----:B------:R-:W-:Y:S02]  /*2500*/  IMAD.IADD R5, R3, 0x1, -R4 ;  /* 0x0000000103057824 */ /* 0x000fe400078e0a04 */
[----:B------:R-:W-:Y:S02]  /*2510*/  IMAD.IADD R3, R4, 0x1, -R3 ;  /* 0x0000000104037824 */ /* 0x000fe400078e0a03 */
[----:B------:R-:W-:Y:S02]  /*2520*/  IMAD R10, R5, R7, R10 ;  /* 0x00000007050a7224 */ /* 0x000fe400078e020a */
[----:B------:R-:W-:-:S07]  /*2530*/  IMAD R9, R3, R2, R9 ;  /* 0x0000000203097224 */ /* 0x000fce00078e0209 */
.L_x_35:
[----:B------:R-:W-:Y:S01]  /*2540*/  VIADD R16, R16, 0x1 ;  /* 0x0000000110107836 */ /* 0x000fe20000000000 */
[----:B------:R-:W-:Y:S01]  /*2550*/  PLOP3.LUT P1, PT, PT, PT, PT, 0x80, 0x8 ;  /* 0x000000000008781c */ /* 0x000fe20003f2f070 */
[----:B------:R-:W-:Y:S02]  /*2560*/  IMAD.IADD R15, R10, 0x1, R95 ;  /* 0x000000010a0f7824 */ /* 0x000fe400078e025f */
[----:B------:R-:W-:Y:S01]  /*2570*/  IMAD.IADD R14, R9, 0x1, R94 ;  /* 0x00000001090e7824 */ /* 0x000fe200078e025e */
[----:B------:R-:W-:-:S04]  /*2580*/  ISETP.NE.AND P0, PT, R16, 0x2, PT ;  /* 0x000000021000780c */ /* 0x000fc80003f05270 */
[----:B------:R-:W-:Y:S02]  /*2590*/  SEL R2, RZ, 0x1, P0 ;  /* 0x00000001ff027807 */ /* 0x000fe40000000000 */
[----:B------:R-:W-:Y:S02]  /*25a0*/  SEL R16, R16, RZ, P0 ;  /* 0x000000ff10107207 */ /* 0x000fe40000000000 */
[----:B------:R-:W-:Y:S01]  /*25b0*/  LOP3.LUT R13, R13, R2, RZ, 0x3c, !PT ;  /* 0x000000020d0d7212 */ /* 0x000fe200078e3cff */
[----:B------:R-:W-:Y:S06]  /*25c0*/  @P2 BRA `(.L_x_36) ;  /* 0xfffffff000682947 */ /* 0x000fec000383ffff */
[----:B------:R-:W-:Y:S01]  /*25d0*/  UIADD3 UR4, UPT, UPT, UR4, 0xa0, URZ ;  /* 0x000000a004047890 */ /* 0x000fe2000fffe0ff */
[----:B------:R-:W-:-:S03]  /*25e0*/  SHF.L.U32 R2, R17, 0x1f, RZ ;  /* 0x0000001f11027819 */ /* 0x000fc600000006ff */
[----:B------:R-:W-:-:S09]  /*25f0*/  ULEA UR5, UR6, UR4, 0x3 ;  /* 0x0000000406057291 */ /* 0x000fd2000f8e18ff */
[----:B------:R-:W1:Y:S02]  /*2600*/  SYNCS.PHASECHK.TRANS64.TRYWAIT P0, [UR5], R2 ;  /* 0x00000002ff0075a7 */ /* 0x000e640008001105 */
[----:B-1----:R-:W-:Y:S05]  /*2610*/  @!P0 BRA `(.L_x_37) ;  /* 0x0000007400748947 */ /* 0x002fea0003800000 */
.L_x_147:
[----:B------:R-:W-:-:S04]  /*2620*/  UIADD3 UR6, UPT, UPT, UR6, 0x1, URZ ;  /* 0x0000000106067890 */ /* 0x000fc8000fffe0ff */
[----:B------:R-:W-:-:S04]  /*2630*/  UISETP.NE.AND UP0, UPT, UR6, 0x14, UPT ;  /* 0x000000140600788c */ /* 0x000fc8000bf05270 */
[----:B------:R-:W-:Y:S02]  /*2640*/  USEL UR7, URZ, 0x1, UP0 ;  /* 0x00000001ff077887 */ /* 0x000fe40008000000 */
[----:B------:R-:W-:-:S04]  /*2650*/  USEL UR6, UR6, URZ, UP0 ;  /* 0x000000ff06067287 */ /* 0x000fc80008000000 */
[----:B------:R-:W-:Y:S01]  /*2660*/  ULEA UR5, UR6, UR4, 0x3 ;  /* 0x0000000406057291 */ /* 0x000fe2000f8e18ff */
[----:B-1----:R-:W-:-:S04]  /*2670*/  LOP3.LUT R2, R17, UR7, RZ, 0x3c, !PT ;  /* 0x0000000711027c12 */ /* 0x002fc8000f8e3cff */
[----:B------:R-:W-:-:S04]  /*2680*/  SHF.L.U32 R3, R2, 0x1f, RZ ;  /* 0x0000001f02037819 */ /* 0x000fc800000006ff */
[----:B------:R-:W1:Y:S02]  /*2690*/  SYNCS.PHASECHK.TRANS64.TRYWAIT P0, [UR5], R3 ;  /* 0x00000003ff0075a7 */ /* 0x000e640008001105 */
[----:B-1----:R-:W-:Y:S05]  /*26a0*/  @!P0 BRA `(.L_x_38) ;  /* 0x0000007400688947 */ /* 0x002fea0003800000 */
.L_x_149:
[----:B------:R-:W-:-:S04]  /*26b0*/  UIADD3 UR6, UPT, UPT, UR6, 0x1, URZ ;  /* 0x0000000106067890 */ /* 0x000fc8000fffe0ff */
[----:B------:R-:W-:-:S04]  /*26c0*/  UISETP.NE.AND UP0, UPT, UR6, 0x14, UPT ;  /* 0x000000140600788c */ /* 0x000fc8000bf05270 */
[----:B------:R-:W-:Y:S02]  /*26d0*/  USEL UR7, URZ, 0x1, UP0 ;  /* 0x00000001ff077887 */ /* 0x000fe40008000000 */
[----:B------:R-:W-:-:S04]  /*26e0*/  USEL UR6, UR6, URZ, UP0 ;  /* 0x000000ff06067287 */ /* 0x000fc80008000000 */
[----:B------:R-:W-:Y:S01]  /*26f0*/  ULEA UR5, UR6, UR4, 0x3 ;  /* 0x0000000406057291 */ /* 0x000fe2000f8e18ff */
[----:B------:R-:W-:-:S04]  /*2700*/  LOP3.LUT R2, R2, UR7, RZ, 0x3c, !PT ;  /* 0x0000000702027c12 */ /* 0x000fc8000f8e3cff */
[----:B-1----:R-:W-:-:S04]  /*2710*/  SHF.L.U32 R3, R2, 0x1f, RZ ;  /* 0x0000001f02037819 */ /* 0x002fc800000006ff */
[----:B------:R-:W1:Y:S02]  /*2720*/  SYNCS.PHASECHK.TRANS64.TRYWAIT P0, [UR5], R3 ;  /* 0x00000003ff0075a7 */ /* 0x000e640008001105 */
[----:B-1----:R-:W-:Y:S05]  /*2730*/  @!P0 BRA `(.L_x_39) ;  /* 0x00000074005c8947 */ /* 0x002fea0003800000 */
.L_x_151:
        /* <DEDUP_REMOVED lines=9> */
.L_x_153:
        /* <DEDUP_REMOVED lines=9> */
.L_x_155:
        /* <DEDUP_REMOVED lines=9> */
.L_x_157:
        /* <DEDUP_REMOVED lines=9> */
.L_x_159:
        /* <DEDUP_REMOVED lines=9> */
.L_x_161:
        /* <DEDUP_REMOVED lines=9> */
.L_x_163:
        /* <DEDUP_REMOVED lines=9> */
.L_x_165:
        /* <DEDUP_REMOVED lines=9> */
.L_x_167:
        /* <DEDUP_REMOVED lines=9> */
.L_x_169:
        /* <DEDUP_REMOVED lines=9> */
.L_x_171:
        /* <DEDUP_REMOVED lines=9> */
.L_x_173:
        /* <DEDUP_REMOVED lines=9> */
.L_x_175:
        /* <DEDUP_REMOVED lines=9> */
.L_x_177:
        /* <DEDUP_REMOVED lines=9> */
.L_x_179:
        /* <DEDUP_REMOVED lines=9> */
.L_x_181:
        /* <DEDUP_REMOVED lines=9> */
.L_x_183:
[----:B------:R-:W-:-:S04]  /*3040*/  UIADD3 UR6, UPT, UPT, UR6, 0x1, URZ ;  /* 0x0000000106067890 */ /* 0x000fc8000fffe0ff */
[----:B------:R-:W-:-:S04]  /*3050*/  UISETP.NE.AND UP0, UPT, UR6, 0x14, UPT ;  /* 0x000000140600788c */ /* 0x000fc8000bf05270 */
[----:B------:R-:W-:Y:S02]  /*3060*/  USEL UR5, URZ, 0x1, UP0 ;  /* 0x00000001ff057887 */ /* 0x000fe40008000000 */
[----:B------:R-:W-:-:S04]  /*3070*/  USEL UR6, UR6, URZ, UP0 ;  /* 0x000000ff06067287 */ /* 0x000fc80008000000 */
[----:B------:R-:W-:Y:S01]  /*3080*/  ULEA UR6, UR6, UR4, 0x3 ;  /* 0x0000000406067291 */ /* 0x000fe2000f8e18ff */
[----:B------:R-:W-:-:S04]  /*3090*/  LOP3.LUT R2, R2, UR5, RZ, 0x3c, !PT ;  /* 0x0000000502027c12 */ /* 0x000fc8000f8e3cff */
[----:B------:R-:W-:Y:S01]  /*30a0*/  SHF.L.U32 R2, R2, 0x1f, RZ ;  /* 0x0000001f02027819 */ /* 0x000fe200000006ff */
[----:B-1--4-:R-:W-:-:S07]  /*30b0*/  IMAD.U32 R0, RZ, RZ, UR6 ;  /* 0x00000006ff007e24 */ /* 0x012fce000f8e00ff */
.L_x_56:
[----:B-1----:R1:W2:Y:S02]  /*30c0*/  SYNCS.PHASECHK.TRANS64.TRYWAIT P0, [R0+URZ], R2 ;  /* 0x00000002000075a7 */ /* 0x0022a400080011ff */
[----:B--2---:R-:W-:Y:S05]  /*30d0*/  @!P0 NANOSLEEP.SYNCS 0x989680 ;  /* 0x009896800000895d */ /* 0x004fea0003900000 */
[----:B------:R-:W2:Y:S02]  /*30e0*/  @!P0 SYNCS.PHASECHK.TRANS64 P0, [R0+URZ], R2 ;  /* 0x00000002000085a7 */ /* 0x000ea400080010ff */
[----:B--2---:R-:W-:Y:S05]  /*30f0*/  @P0 EXIT ;  /* 0x000000000000094d */ /* 0x004fea0003800000 */
[----:B------:R-:W-:Y:S05]  /*3100*/  BRA `(.L_x_56) ;  /* 0xfffffffc00ec7947 */ /* 0x000fea000383ffff */
.L_x_18:
[----:B------:R-:W-:-:S04]  /*3110*/  UISETP.NE.AND UP1, UPT, UR37, URZ, UPT ;  /* 0x000000ff2500728c */ /* 0x000fc8000bf25270 */
[----:B------:R-:W-:-:S09]  /*3120*/  UISETP.NE.OR UP1, UPT, UR8, 0x1, UP1 ;  /* 0x000000010800788c */ /* 0x000fd20008f25670 */
[----:B------:R-:W-:Y:S05]  /*3130*/  BRA.U UP1, `(.L_x_57) ;  /* 0x0000000501487547 */ /* 0x000fea000b800000 */
[----:B------:R-:W-:Y:S01]  /*3140*/  ISETP.NE.AND P2, PT, R2, RZ, PT ;  /* 0x000000ff0200720c */ /* 0x000fe20003f45270 */
[----:B------:R-:W-:Y:S01]  /*3150*/  IMAD.MOV.U32 R12, RZ, RZ, 0x1 ;  /* 0x00000001ff0c7424 */ /* 0x000fe200078e00ff */
[----:B------:R-:W-:Y:S02]  /*3160*/  CS2R R10, SRZ ;  /* 0x00000000000a7805 */ /* 0x000fe4000001ff00 */
[----:B------:R-:W-:Y:S01]  /*3170*/  CS2R R8, SRZ ;  /* 0x0000000000087805 */ /* 0x000fe2000001ff00 */
[----:B------:R-:W-:Y:S01]  /*3180*/  UMOV UR4, 0x400 ;  /* 0x0000040000047882 */ /* 0x000fe20000000000 */
[----:B------:R-:W-:Y:S01]  /*3190*/  UMOV UR6, URZ ;  /* 0x000000ff00067c82 */ /* 0x000fe20008000000 */
[----:B------:R-:W-:-:S12]  /*31a0*/  ULEA UR37, UR37, UR4, 0x18 ;  /* 0x0000000425257291 */ /* 0x000fd8000f8ec0ff */
.L_x_61:
[----:B------:R-:W-:Y:S02]  /*31b0*/  LEA R0, R8, UR37, 0x3 ;  /* 0x0000002508007c11 */ /* 0x000fe4000f8e18ff */
[----:B------:R-:W-:-:S03]  /*31c0*/  SHF.L.U32 R4, R9, 0x1f, RZ ;  /* 0x0000001f09047819 */ /* 0x000fc600000006ff */
[----:B------:R-:W-:Y:S01]  /*31d0*/  VIADD R5, R0, 0x200 ;  /* 0x0000020000057836 */ /* 0x000fe20000000000 */
[----:B------:R-:W1:Y:S02]  /*31e0*/  SYNCS.PHASECHK.TRANS64.TRYWAIT P0, [R0+URZ+0x1f0], R4 ;  /* 0x0001f004000075a7 */ /* 0x000e6400080011ff */
[----:B-1----:R-:W-:Y:S05]  /*31f0*/  @!P0 BRA `(.L_x_58) ;  /* 0x0000007000448947 */ /* 0x002fea0003800000 */
.L_x_184:
[----:B------:R-:W-:Y:S01]  /*3200*/  ULEA UR5, UR6, UR37, 0x3 ;  /* 0x0000002506057291 */ /* 0x000fe2000f8e18ff */
[----:B-1----:R-:W-:Y:S01]  /*3210*/  PRMT R0, RZ, 0x654, R5 ;  /* 0x00000654ff007816 */ /* 0x002fe20000000005 */
[----:B------:R-:W-:Y:S01]  /*3220*/  @!P2 IMAD.MOV.U32 R4, RZ, RZ, 0x10 ;  /* 0x00000010ff04a424 */ /* 0x000fe200078e00ff */
[----:B------:R-:W-:Y:S01]  /*3230*/  SHF.L.U32 R5, R12, 0x1f, RZ ;  /* 0x0000001f0c057819 */ /* 0x000fe200000006ff */
[----:B------:R-:W-:Y:S01]  /*3240*/  UIADD3 UR4, UPT, UPT, UR5, 0x190, URZ ;  /* 0x0000019005047890 */ /* 0x000fe2000fffe0ff */
[----:B------:R1:W-:Y:S05]  /*3250*/  SYNCS.ARRIVE.TRANS64.RED.A1T0 RZ, [R0+URZ], RZ ;  /* 0x000000ff00ff79a7 */ /* 0x0003ea00081004ff */
[----:B------:R-:W-:Y:S01]  /*3260*/  IMAD.U32 R6, RZ, RZ, UR4 ;  /* 0x00000004ff067e24 */ /* 0x000fe2000f8e00ff */
[----:B------:R-:W2:Y:S04]  /*3270*/  SYNCS.PHASECHK.TRANS64.TRYWAIT P0, [UR5+0x1a0], R5 ;  /* 0x0001a005ff0075a7 */ /* 0x000ea80008001105 */
[----:B------:R-:W-:Y:S01]  /*3280*/  PRMT R6, R2, 0x654, R6 ;  /* 0x0000065402067816 */ /* 0x000fe20000000006 */
[----:B-12---:R-:W-:Y:S06]  /*3290*/  @!P0 BRA `(.L_x_59) ;  /* 0x0000007000308947 */ /* 0x006fec0003800000 */
.L_x_186:
[----:B------:R-:W-:Y:S01]  /*32a0*/  ULEA UR4, UR6, UR37, 0x4 ;  /* 0x0000002506047291 */ /* 0x000fe2000f8e20ff */
[----:B------:R-:W-:Y:S01]  /*32b0*/  SEL R3, R6, R3, !P2 ;  /* 0x0000000306037207 */ /* 0x000fe20005000000 */
[----:B------:R-:W-:Y:S01]  /*32c0*/  UIADD3 UR5, UPT, UPT, UR5, 0x190, URZ ;  /* 0x0000019005057890 */ /* 0x000fe2000fffe0ff */
[----:B-1----:R-:W-:Y:S01]  /*32d0*/  LEA R0, R11, UR37, 0x3 ;  /* 0x000000250b007c11 */ /* 0x002fe2000f8e18ff */
[----:B------:R-:W-:Y:S01]  /*32e0*/  UIADD3 UR4, UPT, UPT, UR4, 0x220, URZ ;  /* 0x0000022004047890 */ /* 0x000fe2000fffe0ff */
[----:B------:R1:W-:Y:S01]  /*32f0*/  @!P2 SYNCS.ARRIVE.TRANS64.RED RZ, [R3+URZ], R4 ;  /* 0x0000000403ffa9a7 */ /* 0x0003e200080004ff */
[----:B------:R-:W-:Y:S01]  /*3300*/  UIADD3 UR6, UPT, UPT, UR6, 0x1, URZ ;  /* 0x0000000106067890 */ /* 0x000fe2000fffe0ff */
[----:B------:R-:W-:-:S03]  /*3310*/  VIADD R8, R8, 0x1 ;  /* 0x0000000108087836 */ /* 0x000fc60000000000 */
[----:B------:R-:W-:Y:S02]  /*3320*/  UISETP.NE.AND UP0, UPT, UR6, 0x2, UPT ;  /* 0x000000020600788c */ /* 0x000fe4000bf05270 */
[----:B------:R-:W-:Y:S01]  /*3330*/  ISETP.NE.AND P0, PT, R8, 0x2, PT ;  /* 0x000000020800780c */ /* 0x000fe20003f05270 */
[----:B------:R-:W-:Y:S06]  /*3340*/  UGETNEXTWORKID.BROADCAST [UR4], [UR5] ;  /* 0x00000000040073ca */ /* 0x000fec0008000100 */
[----:B------:R-:W-:Y:S02]  /*3350*/  USEL UR4, URZ, 0x1, UP0 ;  /* 0x00000001ff047887 */ /* 0x000fe40008000000 */
[----:B------:R-:W-:-:S04]  /*3360*/  USEL UR6, UR6, URZ, UP0 ;  /* 0x000000ff06067287 */ /* 0x000fc80008000000 */
[----:B------:R-:W-:Y:S02]  /*3370*/  LOP3.LUT R12, R12, UR4, RZ, 0x3c, !PT ;  /* 0x000000040c0c7c12 */ /* 0x000fe4000f8e3cff */
[----:B-1----:R-:W-:-:S04]  /*3380*/  SHF.L.U32 R4, R10, 0x1f, RZ ;  /* 0x0000001f0a047819 */ /* 0x002fc800000006ff */
[----:B------:R-:W1:Y:S02]  /*3390*/  SYNCS.PHASECHK.TRANS64.TRYWAIT P1, [R0+URZ+0x190], R4 ;  /* 0x00019004000075a7 */ /* 0x000e6400080211ff */
[----:B-1----:R-:W-:Y:S05]  /*33a0*/  @!P1 BRA `(.L_x_60) ;  /* 0x0000007000049947 */ /* 0x002fea0003800000 */
.L_x_187:
[C---:B-1----:R-:W-:Y:S01]  /*33b0*/  LEA R4, R11.reuse, UR37, 0x4 ;  /* 0x000000250b047c11 */ /* 0x042fe2000f8e20ff */
[----:B------:R-:W-:Y:S01]  /*33c0*/  VIADD R0, R0, 0x1a0 ;  /* 0x000001a000007836 */ /* 0x000fe20000000000 */
[----:B------:R-:W-:Y:S01]  /*33d0*/  SEL R8, R8, RZ, P0 ;  /* 0x000000ff08087207 */ /* 0x000fe20000000000 */
[----:B------:R-:W-:-:S03]  /*33e0*/  VIADD R11, R11, 0x1 ;  /* 0x000000010b0b7836 */ /* 0x000fc60000000000 */
[----:B------:R-:W1:Y:S01]  /*33f0*/  LDS.128 R4, [R4+0x220] ;  /* 0x0002200004047984 */ /* 0x000e620000000c00 */
[----:B------:R-:W-:Y:S02]  /*3400*/  PRMT R0, RZ, 0x654, R0 ;  /* 0x00000654ff007816 */ /* 0x000fe40000000000 */
[C---:B------:R-:W-:Y:S01]  /*3410*/  ISETP.NE.AND P1, PT, R11.reuse, 0x2, PT ;  /* 0x000000020b00780c */ /* 0x040fe20003f25270 */
[----:B------:R-:W-:Y:S01]  /*3420*/  @!PT LDS RZ, [RZ] ;  /* 0x00000000fffff984 */ /* 0x000fe20000000800 */
[----:B------:R-:W-:Y:S01]  /*3430*/  @!PT LDS RZ, [RZ] ;  /* 0x00000000fffff984 */ /* 0x000fe20000000800 */
[----:B------:R-:W-:Y:S01]  /*3440*/  @!PT LDS RZ, [RZ] ;  /* 0x00000000fffff984 */ /* 0x000fe20000000800 */
[----:B------:R-:W-:Y:S01]  /*3450*/  @!PT LDS RZ, [RZ] ;  /* 0x00000000fffff984 */ /* 0x000fe20000000800 */
[----:B------:R2:W-:Y:S06]  /*3460*/  MEMBAR.ALL.CTA ;  /* 0x0000000000007992 */ /* 0x0005ec0000008000 */
[----:B--2---:R-:W2:Y:S01]  /*3470*/  FENCE.VIEW.ASYNC.S ;  /* 0x00000000000073c6 */ /* 0x004ea20000000000 */
[----:B------:R-:W-:Y:S01]  /*3480*/  SEL R11, R11, RZ, P1 ;  /* 0x000000ff0b0b7207 */ /* 0x000fe20000800000 */
[----:B--2---:R2:W-:Y:S01]  /*3490*/  SYNCS.ARRIVE.TRANS64.RED.A1T0 RZ, [R0+URZ], RZ ;  /* 0x000000ff00ff79a7 */ /* 0x0045e200081004ff */
[----:B-1----:R-:W-:-:S02]  /*34a0*/  LOP3.LUT P3, RZ, R6, 0x1, RZ, 0xc0, !PT ;  /* 0x0000000106ff7812 */ /* 0x002fc4000786c0ff */
[----:B------:R-:W-:-:S04]  /*34b0*/  SEL R4, RZ, 0x1, P1 ;  /* 0x00000001ff047807 */ /* 0x000fc80000800000 */
[----:B------:R-:W-:Y:S02]  /*34c0*/  LOP3.LUT R10, R10, R4, RZ, 0x3c, !PT ;  /* 0x000000040a0a7212 */ /* 0x000fe400078e3cff */
[----:B--2---:R-:W-:-:S04]  /*34d0*/  SEL R0, RZ, 0x1, P0 ;  /* 0x00000001ff007807 */ /* 0x004fc80000000000 */
[----:B------:R-:W-:Y:S01]  /*34e0*/  LOP3.LUT R9, R9, R0, RZ, 0x3c, !PT ;  /* 0x0000000009097212 */ /* 0x000fe200078e3cff */
[----:B------:R-:W-:Y:S06]  /*34f0*/  @P3 BRA `(.L_x_61) ;  /* 0xfffffffc002c3947 */ /* 0x000fec000383ffff */
[----:B------:R-:W-:Y:S01]  /*3500*/  ULEA UR5, UR6, UR37, 0x3 ;  /* 0x0000002506057291 */ /* 0x000fe2000f8e18ff */
[----:B------:R-:W-:-:S08]  /*3510*/  SHF.L.U32 R2, R12, 0x1f, RZ ;  /* 0x0000001f0c027819 */ /* 0x000fd000000006ff */
[----:B------:R-:W1:Y:S02]  /*3520*/  SYNCS.PHASECHK.TRANS64 P0, [UR5+0x1a0], R2 ;  /* 0x0001a002ff0075a7 */ /* 0x000e640008001005 */
[----:B-1----:R-:W-:Y:S05]  /*3530*/  @P0 BRA `(.L_x_62) ;  /* 0x0000000000080947 */ /* 0x002fea0003800000 */
[----:B------:R-:W1:Y:S02]  /*3540*/  SYNCS.PHASECHK.TRANS64.TRYWAIT P0, [UR5+0x1a0], R2 ;  /* 0x0001a002ff0075a7 */ /* 0x000e640008001105 */
[----:B-1----:R-:W-:Y:S05]  /*3550*/  @!P0 BRA `(.L_x_63) ;  /* 0x0000006c00ac8947 */ /* 0x002fea0003800000 */
.L_x_62:
[----:B------:R-:W-:-:S04]  /*3560*/  UIADD3 UR4, UPT, UPT, UR6, 0x1, URZ ;  /* 0x0000000106047890 */ /* 0x000fc8000fffe0ff */
[----:B------:R-:W-:-:S04]  /*3570*/  UISETP.NE.AND UP0, UPT, UR4, 0x2, UPT ;  /* 0x000000020400788c */ /* 0x000fc8000bf05270 */
[----:B------:R-:W-:Y:S02]  /*3580*/  USEL UR7, URZ, 0x1, UP0 ;  /* 0x00000001ff077887 */ /* 0x000fe40008000000 */
[----:B------:R-:W-:-:S04]  /*3590*/  USEL UR4, UR4, URZ, UP0 ;  /* 0x000000ff04047287 */ /* 0x000fc80008000000 */
[----:B------:R-:W-:Y:S01]  /*35a0*/  ULEA UR4, UR4, UR37, 0x3 ;  /* 0x0000002504047291 */ /* 0x000fe2000f8e18ff */
[----:B-1----:R-:W-:-:S04]  /*35b0*/  LOP3.LUT R2, R12, UR7, RZ, 0x3c, !PT ;  /* 0x000000070c027c12 */ /* 0x002fc8000f8e3cff */
[----:B------:R-:W-:-:S04]  /*35c0*/  SHF.L.U32 R0, R2, 0x1f, RZ ;  /* 0x0000001f02007819 */ /* 0x000fc800000006ff */
[----:B------:R-:W1:Y:S02]  /*35d0*/  SYNCS.PHASECHK.TRANS64 P0, [UR4+0x1a0], R0 ;  /* 0x0001a000ff0075a7 */ /* 0x000e640008001004 */
[----:B-1----:R-:W-:Y:S05]  /*35e0*/  @P0 EXIT ;  /* 0x000000000000094d */ /* 0x002fea0003800000 */
[----:B------:R-:W-:Y:S02]  /*35f0*/  SHF.L.U32 R2, R2, 0x1f, RZ ;  /* 0x0000001f02027819 */ /* 0x000fe400000006ff */
[----:B------:R-:W-:-:S07]  /*3600*/  MOV R0, UR4 ;  /* 0x0000000400007c02 */ /* 0x000fce0008000f00 */
.L_x_64:
[----:B-1----:R1:W2:Y:S02]  /*3610*/  SYNCS.PHASECHK.TRANS64.TRYWAIT P0, [R0+URZ+0x1a0], R2 ;  /* 0x0001a002000075a7 */ /* 0x0022a400080011ff */
[----:B--2---:R-:W-:Y:S05]  /*3620*/  @!P0 NANOSLEEP.SYNCS 0x989680 ;  /* 0x009896800000895d */ /* 0x004fea0003900000 */
[----:B------:R-:W2:Y:S02]  /*3630*/  @!P0 SYNCS.PHASECHK.TRANS64 P0, [R0+URZ+0x1a0], R2 ;  /* 0x0001a002000085a7 */ /* 0x000ea400080010ff */
[----:B--2---:R-:W-:Y:S05]  /*3640*/  @P0 EXIT ;  /* 0x000000000000094d */ /* 0x004fea0003800000 */
[----:B------:R-:W-:Y:S05]  /*3650*/  BRA `(.L_x_64) ;  /* 0xfffffffc00ec7947 */ /* 0x000fea000383ffff */
.L_x_57:
[----:B------:R-:W-:-:S09]  /*3660*/  UISETP.NE.AND UP1, UPT, UR8, URZ, UPT ;  /* 0x000000ff0800728c */ /* 0x000fd2000bf25270 */
[----:B------:R-:W-:Y:S05]  /*3670*/  BRA.U UP1, `(.L_x_65) ;  /* 0x0000000d01787547 */ /* 0x000fea000b800000 */
[----:B------:R-:W-:Y:S01]  /*3680*/  UMOV UR4, 0x40 ;  /* 0x0000004000047882 */ /* 0x000fe20000000000 */
[----:B------:R-:W-:Y:S01]  /*3690*/  NOP ;  /* 0x0000000000007918 */ /* 0x000fe20000000000 */
[----:B------:R-:W-:Y:S01]  /*36a0*/  ULEA UR4, UR37, UR4, 0x18 ;  /* 0x0000000425047291 */ /* 0x000fe2000f8ec0ff */
[----:B------:R-:W-:Y:S02]  /*36b0*/  UMOV UR5, 0x400 ;  /* 0x0000040000057882 */ /* 0x000fe40000000000 */
[----:B------:R-:W-:-:S06]  /*36c0*/  ULEA UR37, UR37, UR5, 0x18 ;  /* 0x0000000525257291 */ /* 0x000fcc000f8ec0ff */
[----:B------:R-:W1:Y:S02]  /*36d0*/  LDS.U8 R0, [UR4+0x1c] ;  /* 0x00001c04ff007984 */ /* 0x000e640008000000 */
[----:B-1----:R-:W-:-:S13]  /*36e0*/  ISETP.NE.AND P0, PT, R0, RZ, PT ;  /* 0x000000ff0000720c */ /* 0x002fda0003f05270 */
[----:B------:R-:W-:Y:S05]  /*36f0*/  @P0 BRA `(.L_x_66) ;  /* 0x0000000000580947 */ /* 0x000fea0003800000 */
[----:B------:R-:W-:-:S13]  /*3700*/  ELECT P0, URZ, PT ;  /* 0x0000000000ff782f */ /* 0x000fda0003800000 */
[----:B------:R-:W-:Y:S05]  /*3710*/  @!P0 BRA `(.L_x_67) ;  /* 0x0000000000608947 */ /* 0x000fea0003800000 */
[----:B------:R-:W-:Y:S01]  /*3720*/  UMOV UR5, 0x10 ;  /* 0x0000001000057882 */ /* 0x000fe20000000000 */
[----:B------:R-:W-:Y:S01]  /*3730*/  HFMA2 R0, -RZ, RZ, 0, 5.9604644775390625e-08 ;  /* 0x00000001ff007431 */ /* 0x000fe200000001ff */
[----:B------:R-:W-:-:S03]  /*3740*/  MOV R2, 0xffff ;  /* 0x0000ffff00027802 */ /* 0x000fc60000000f00 */
[----:B------:R-:W-:Y:S04]  /*3750*/  DEPBAR.LE SB1, 0x36 ;  /* 0x00009d800000791a */ /* 0x000fe80000000000 */
[----:B------:R-:W1:Y:S02]  /*3760*/  UTCATOMSWS.FIND_AND_SET.ALIGN UP0, UR5, UR5 ;  /* 0x00000005000575e3 */ /* 0x000e640008000800 */
[----:B-1----:R-:W-:Y:S01]  /*3770*/  MOV R3, UR5 ;  /* 0x0000000500037c02 */ /* 0x002fe20008000f00 */
[----:B------:R-:W-:Y:S06]  /*3780*/  BRA.U UP0, `(.L_x_68) ;  /* 0x0000000100187547 */ /* 0x000fec000b800000 */
.L_x_69:
[----:B------:R-:W-:Y:S05]  /*3790*/  NANOSLEEP 0x64 ;  /* 0x000000640000795d */ /* 0x000fea0003800000 */
[----:B------:R-:W-:-:S05]  /*37a0*/  UMOV UR5, 0x10 ;  /* 0x0000001000057882 */ /* 0x000fca0000000000 */
[----:B------:R-:W-:Y:S04]  /*37b0*/  DEPBAR.LE SB1, 0x36 ;  /* 0x00009d800000791a */ /* 0x000fe80000000000 */
[----:B------:R-:W1:Y:S02]  /*37c0*/  UTCATOMSWS.FIND_AND_SET.ALIGN UP0, UR5, UR5 ;  /* 0x00000005000575e3 */ /* 0x000e640008000800 */
[----:B-1----:R-:W-:Y:S01]  /*37d0*/  MOV R3, UR5 ;  /* 0x0000000500037c02 */ /* 0x002fe20008000f00 */
[----:B------:R-:W-:Y:S05]  /*37e0*/  BRA.U !UP0, `(.L_x_69) ;  /* 0xfffffffd08e87547 */ /* 0x000fea000b83ffff */
.L_x_68:
[-C--:B------:R-:W-:Y:S02]  /*37f0*/  SHF.L.U32 R2, R2, R3.reuse, RZ ;  /* 0x0000000302027219 */ /* 0x080fe400000006ff */
[----:B------:R-:W-:Y:S01]  /*3800*/  SHF.L.U32 R0, R0, R3, RZ ;  /* 0x0000000300007219 */ /* 0x000fe200000006ff */
[----:B------:R-:W-:Y:S02]  /*3810*/  IMAD.SHL.U32 R3, R3, 0x20, RZ ;  /* 0x0000002003037824 */ /* 0x000fe400078e00ff */
[----:B------:R1:W-:Y:S04]  /*3820*/  ATOMS.OR RZ, [UR4+0x14], R2 ;  /* 0x00001402ffff798c */ /* 0x0003e8000b000004 */
[----:B------:R1:W-:Y:S04]  /*3830*/  ATOMS.OR RZ, [UR4+0x18], R0 ;  /* 0x00001800ffff798c */ /* 0x0003e8000b000004 */
[----:B------:R1:W-:Y:S01]  /*3840*/  STS [UR37+0x240], R3 ;  /* 0x00024003ff007988 */ /* 0x0003e20008000825 */
[----:B------:R-:W-:Y:S05]  /*3850*/  BRA `(.L_x_67) ;  /* 0x0000000000107947 */ /* 0x000fea0003800000 */
.L_x_66:
[----:B------:R-:W-:Y:S02]  /*3860*/  MOV R0, 0xffffffff ;  /* 0xffffffff00007802 */ /* 0x000fe40000000f00 */
[----:B------:R-:W-:-:S03]  /*3870*/  MOV R2, 0x38a0 ;  /* 0x000038a000027802 */ /* 0x000fc60000000f00 */
[----:B------:R1:W-:Y:S04]  /*3880*/  STS [UR37+0x240], R0 ;  /* 0x00024000ff007988 */ /* 0x0003e80008000825 */
[----:B-1-3-5:R-:W-:Y:S05]  /*3890*/  CALL.REL.NOINC `($__internal_1_$__cuda_sm10x_tcgen05_guardrail_trap_phase_invalid_during_alloc) ;  /* 0x0000007000f07944 */ /* 0x02afea0003c00000 */
.L_x_67:
[----:B------:R-:W-:Y:S05]  /*38a0*/  WARPSYNC.ALL ;  /* 0x0000000000007948 */ /* 0x000fea0003800000 */
[----:B------:R-:W2:Y:S01]  /*38b0*/  S2UR UR6, SR_CgaCtaId ;  /* 0x00000000000679c3 */ /* 0x000ea20000008800 */
[----:B------:R-:W-:Y:S01]  /*38c0*/  UMOV UR4, 0x400 ;  /* 0x0000040000047882 */ /* 0x000fe20000000000 */
[----:B------:R-:W-:-:S06]  /*38d0*/  NOP ;  /* 0x0000000000007918 */ /* 0x000fcc0000000000 */
[----:B------:R-:W-:Y:S06]  /*38e0*/  BAR.ARV 0x6, 0xa0 ;  /* 0x0182800000007b1d */ /* 0x000fec0000002000 */
[----:B------:R-:W4:Y:S01]  /*38f0*/  LDCU UR7, c[0x0][0x38c] ;  /* 0x00007180ff0777ac */ /* 0x000f220008000800 */
[----:B------:R-:W-:Y:S01]  /*3900*/  IMAD.MOV.U32 R11, RZ, RZ, 0x1 ;  /* 0x00000001ff0b7424 */ /* 0x000fe200078e00ff */
[----:B------:R-:W-:Y:S01]  /*3910*/  CS2R R8, SRZ ;  /* 0x0000000000087805 */ /* 0x000fe2000001ff00 */
[----:B------:R-:W-:Y:S01]  /*3920*/  IMAD.MOV.U32 R10, RZ, RZ, RZ ;  /* 0x000000ffff0a7224 */ /* 0x000fe200078e00ff */
[----:B------:R-:W-:Y:S01]  /*3930*/  UMOV UR17, URZ ;  /* 0x000000ff00117c82 */ /* 0x000fe20008000000 */
[----:B------:R-:W-:Y:S01]  /*3940*/  UMOV UR16, URZ ;  /* 0x000000ff00107c82 */ /* 0x000fe20008000000 */
[----:B------:R-:W-:Y:S01]  /*3950*/  UMOV UR20, 0x0 ;  /* 0x0000000000147882 */ /* 0x000fe20000000000 */
[----:B------:R-:W-:Y:S01]  /*3960*/  UMOV UR21, 0x4418490 ;  /* 0x0441849000157882 */ /* 0x000fe20000000000 */
[----:B--2---:R-:W-:Y:S01]  /*3970*/  ULEA UR6, UR6, UR4, 0x18 ;  /* 0x0000000406067291 */ /* 0x004fe2000f8ec0ff */
[----:B------:R-:W2:Y:S03]  /*3980*/  LDCU UR4, c[0x0][0x38c] ;  /* 0x00007180ff0477ac */ /* 0x000ea60008000800 */
[----:B------:R-:W-:-:S02]  /*3990*/  UIADD3 UR11, UPT, UPT, UR6, 0x10600, URZ ;  /* 0x00010600060b7890 */ /* 0x000fc4000fffe0ff */
[----:B----4-:R-:W-:-:S03]  /*39a0*/  UIADD3 UR7, UPT, UPT, UR7, 0x1f, URZ ;  /* 0x0000001f07077890 */ /* 0x010fc6000fffe0ff */
[----:B-1----:R-:W1:Y:S01]  /*39b0*/  LDS R0, [UR6+0x240] ;  /* 0x00024006ff007984 */ /* 0x002e620008000800 */
[----:B------:R-:W-:Y:S02]  /*39c0*/  UIADD3 UR18, UPT, UPT, UR6, 0x6600, URZ ;  /* 0x0000660006127890 */ /* 0x000fe4000fffe0ff */
[----:B------:R-:W-:Y:S02]  /*39d0*/  USHF.R.S32.HI UR5, URZ, 0x1f, UR7 ;  /* 0x0000001fff057899 */ /* 0x000fe40008011407 */
[----:B------:R-:W-:Y:S02]  /*39e0*/  USHF.R.U32.HI UR11, URZ, 0x4, UR11 ;  /* 0x00000004ff0b7899 */ /* 0x000fe4000801160b */
[----:B------:R-:W-:Y:S02]  /*39f0*/  ULEA.HI UR5, UR5, UR7, URZ, 0x5 ;  /* 0x0000000705057291 */ /* 0x000fe4000f8f28ff */
[----:B------:R-:W-:Y:S02]  /*3a00*/  USHF.R.U32.HI UR18, URZ, 0x4, UR18 ;  /* 0x00000004ff127899 */ /* 0x000fe40008011612 */
[----:B------:R-:W-:-:S02]  /*3a10*/  USHF.R.S32.HI UR5, URZ, 0x5, UR5 ;  /* 0x00000005ff057899 */ /* 0x000fc40008011405 */
[----:B------:R-:W-:Y:S02]  /*3a20*/  ULOP3.LUT UR11, UR11, 0x3fff, URZ, 0xc0, !UPT ;  /* 0x00003fff0b0b7892 */ /* 0x000fe4000f8ec0ff */
[----:B------:R-:W-:Y:S02]  /*3a30*/  UISETP.LT.AND UP0, UPT, UR5, 0x1, UPT ;  /* 0x000000010500788c */ /* 0x000fe4000bf01270 */
[----:B------:R-:W-:Y:S02]  /*3a40*/  ULOP3.LUT UR18, UR18, 0x3fff, URZ, 0xc0, !UPT ;  /* 0x00003fff12127892 */ /* 0x000fe4000f8ec0ff */
[----:B------:R-:W-:Y:S02]  /*3a50*/  USEL UR10, UR5, 0x1, !UP0 ;  /* 0x00000001050a7887 */ /* 0x000fe4000c000000 */
[----:B------:R-:W-:Y:S02]  /*3a60*/  ULOP3.LUT UR11, UR11, 0x1000000, URZ, 0xfc, !UPT ;  /* 0x010000000b0b7892 */ /* 0x000fe4000f8efcff */
[----:B------:R-:W-:-:S02]  /*3a70*/  UIADD3 UR10, UPT, UPT, -UR10, URZ, URZ ;  /* 0x000000ff0a0a7290 */ /* 0x000fc4000fffe1ff */
[----:B--2---:R-:W-:Y:S01]  /*3a80*/  UISETP.GE.AND UP3, UPT, UR4, 0x1, UPT ;  /* 0x000000010400788c */ /* 0x004fe2000bf66270 */
[----:B-1----:R-:W-:-:S15]  /*3a90*/  R2UR UR19, R0 ;  /* 0x00000000001372ca */ /* 0x002fde00000e0000 */
.L_x_76:
[----:B------:R-:W-:Y:S02]  /*3aa0*/  LEA R0, R10, UR6, 0x3 ;  /* 0x000000060a007c11 */ /* 0x000fe4000f8e18ff */
[----:B------:R-:W-:Y:S02]  /*3ab0*/  SHF.L.U32 R2, R9, 0x1f, RZ ;  /* 0x0000001f09027819 */ /* 0x000fe400000006ff */
[----:B------:R-:W-:Y:S01]  /*3ac0*/  PLOP3.LUT P0, PT, PT, PT, UP3, 0x80, 0x8 ;  /* 0x000000000008781c */ /* 0x000fe20003f0f038 */
[----:B------:R-:W-:Y:S01]  /*3ad0*/  VIADD R3, R0, 0x1a0 ;  /* 0x000001a000037836 */ /* 0x000fe20000000000 */
[----:B-1----:R-:W1:Y:S02]  /*3ae0*/  SYNCS.PHASECHK.TRANS64.TRYWAIT P1, [R0+URZ+0x190], R2 ;  /* 0x00019002000075a7 */ /* 0x002e6400080211ff */
[----:B-1--4-:R-:W-:Y:S09]  /*3af0*/  @!P1 BRA `(.L_x_70) ;  /* 0x00000068005c9947 */ /* 0x012ff20003800000 */
.L_x_189:
[----:B------:R-:W-:Y:S01]  /*3b00*/  LEA R4, R10, UR6, 0x4 ;  /* 0x000000060a047c11 */ /* 0x000fe2000f8e20ff */
[----:B------:R-:W-:Y:S01]  /*3b10*/  @UP3 ULEA UR4, UR16, UR6, 0x3 ;  /* 0x0000000610043291 */ /* 0x000fe2000f8e18ff */
[----:B------:R-:W-:Y:S01]  /*3b20*/  PLOP3.LUT P2, PT, PT, PT, PT, 0x80, 0x8 ;  /* 0x000000000008781c */ /* 0x000fe20003f4f070 */
[----:B------:R-:W-:Y:S01]  /*3b30*/  ULEA UR9, UR17, UR6, 0x3 ;  /* 0x0000000611097291 */ /* 0x000fe2000f8e18ff */
[----:B------:R-:W-:Y:S02]  /*3b40*/  PRMT R3, RZ, 0x654, R3 ;  /* 0x00000654ff037816 */ /* 0x000fe40000000003 */
[----:B------:R-:W2:Y:S01]  /*3b50*/  LDS.128 R4, [R4+0x220] ;  /* 0x0002200004047984 */ /* 0x000ea20000000c00 */
[----:B-1----:R-:W-:Y:S02]  /*3b60*/  @P0 SHF.L.U32 R2, R8, 0x1f, RZ ;  /* 0x0000001f08020819 */ /* 0x002fe400000006ff */
[----:B------:R-:W-:Y:S01]  /*3b70*/  SHF.L.U32 R0, R11, 0x1f, RZ ;  /* 0x0000001f0b007819 */ /* 0x000fe200000006ff */
[----:B------:R-:W-:Y:S01]  /*3b80*/  @!PT LDS RZ, [RZ] ;  /* 0x00000000fffff984 */ /* 0x000fe20000000800 */
[----:B------:R-:W-:Y:S01]  /*3b90*/  @!PT LDS RZ, [RZ] ;  /* 0x00000000fffff984 */ /* 0x000fe20000000800 */
[----:B------:R-:W-:Y:S01]  /*3ba0*/  @!PT LDS RZ, [RZ] ;  /* 0x00000000fffff984 */ /* 0x000fe20000000800 */
[----:B------:R-:W-:Y:S01]  /*3bb0*/  @!PT LDS RZ, [RZ] ;  /* 0x00000000fffff984 */ /* 0x000fe20000000800 */
[----:B------:R1:W-:Y:S06]  /*3bc0*/  MEMBAR.ALL.CTA ;  /* 0x0000000000007992 */ /* 0x0003ec0000008000 */
[----:B-1----:R-:W1:Y:S02]  /*3bd0*/  FENCE.VIEW.ASYNC.S ;  /* 0x00000000000073c6 */ /* 0x002e640000000000 */
[----:B-1----:R1:W-:Y:S01]  /*3be0*/  SYNCS.ARRIVE.TRANS64.RED.A1T0 RZ, [R3+URZ], RZ ;  /* 0x000000ff03ff79a7 */ /* 0x0023e200081004ff */
[----:B------:R1:W4:Y:S01]  /*3bf0*/  @P0 SYNCS.PHASECHK.TRANS64.TRYWAIT P2, [UR4], R2 ;  /* 0x00000002ff0005a7 */ /* 0x0003220008041104 */
[----:B--2---:R-:W-:Y:S01]  /*3c00*/  LOP3.LUT P1, RZ, R6, 0x1, RZ, 0xc0, !PT ;  /* 0x0000000106ff7812 */ /* 0x004fe2000782c0ff */
[----:B------:R-:W2:Y:S02]  /*3c10*/  SYNCS.PHASECHK.TRANS64.TRYWAIT P0, [UR9+0x1d0], R0 ;  /* 0x0001d000ff0075a7 */ /* 0x000ea40008001109 */
[----:B-12-4-:R-:W-:Y:S10]  /*3c20*/  @!P0 BRA `(.L_x_71) ;  /* 0x0000006800248947 */ /* 0x016ff40003800000 */
.L_x_191:
[----:B------:R-:W-:Y:S01]  /*3c30*/  IADD3 R10, PT, PT, R10, 0x1, RZ ;  /* 0x000000010a0a7810 */ /* 0x000fe20007ffe0ff */
[----:B------:R-:W-:Y:S06]  /*3c40*/  BRA.U !UP3, `(.L_x_72) ;  /* 0x000000010ba47547 */ /* 0x000fec000b800000 */
[----:B------:R-:W-:Y:S02]  /*3c50*/  ULEA.HI UR8, UR17, UR17, URZ, 0x1 ;  /* 0x0000001111087291 */ /* 0x000fe4000f8f08ff */
[----:B------:R-:W-:Y:S02]  /*3c60*/  UPLOP3.LUT UP4, UPT, UPT, UPT, UPT, 0x40, 0x4 ;  /* 0x000000000004789c */ /* 0x000fe40003f8e870 */
[----:B------:R-:W-:Y:S02]  /*3c70*/  USHF.L.U32 UR4, UR8, 0x7, URZ ;  /* 0x0000000708047899 */ /* 0x000fe400080006ff */
[----:B------:R-:W-:Y:S02]  /*3c80*/  ULOP3.LUT UR8, UR8, 0xffe, URZ, 0xc0, !UPT ;  /* 0x00000ffe08087892 */ /* 0x000fe4000f8ec0ff */
[----:B------:R-:W-:Y:S02]  /*3c90*/  ULOP3.LUT UR4, UR4, 0xffffff00, URZ, 0xc0, !UPT ;  /* 0xffffff0004047892 */ /* 0x000fe4000f8ec0ff */
[----:B------:R-:W-:-:S02]  /*3ca0*/  UIADD3 UR8, UPT, UPT, -UR8, UR17, URZ ;  /* 0x0000001108087290 */ /* 0x000fc4000fffe1ff */
[----:B------:R-:W-:Y:S01]  /*3cb0*/  UIADD3 UR4, UPT, UPT, UR19, UR4, URZ ;  /* 0x0000000413047290 */ /* 0x000fe2000fffe0ff */
[----:B------:R-:W-:Y:S01]  /*3cc0*/  UMOV UR15, UR10 ;  /* 0x0000000a000f7c82 */ /* 0x000fe20008000000 */
[----:B------:R-:W-:Y:S02]  /*3cd0*/  UMOV UR14, UR5 ;  /* 0x00000005000e7c82 */ /* 0x000fe40008000000 */
[----:B------:R-:W-:Y:S01]  /*3ce0*/  ULEA UR8, UR8, UR4, 0x14 ;  /* 0x0000000408087291 */ /* 0x000fe2000f8ea0ff */
[----:B------:R-:W-:-:S11]  /*3cf0*/  UMOV UR13, UR16 ;  /* 0x00000010000d7c82 */ /* 0x000fd60008000000 */
.L_x_75:
[----:B------:R-:W-:Y:S02]  /*3d00*/  UIADD3 UR15, UPT, UPT, UR15, 0x1, URZ ;  /* 0x000000010f0f7890 */ /* 0x000fe4000fffe0ff */
[----:B--2---:R-:W-:Y:S02]  /*3d10*/  ULEA UR7, UR13, UR6, 0x3 ;  /* 0x000000060d077291 */ /* 0x004fe4000f8e18ff */
[----:B------:R-:W-:Y:S01]  /*3d20*/  UISETP.NE.AND UP0, UPT, UR15, URZ, UPT ;  /* 0x000000ff0f00728c */ /* 0x000fe2000bf05270 */
[----:B----4-:R-:W-:Y:S10]  /*3d30*/  @P2 BRA `(.L_x_73) ;  /* 0x00000000000c2947 */ /* 0x010ff40003800000 */
[----:B-1----:R-:W-:Y:S04]  /*3d40*/  SHF.L.U32 R2, R8, 0x1f, RZ ;  /* 0x0000001f08027819 */ /* 0x002fe800000006ff */
[----:B------:R-:W1:Y:S02]  /*3d50*/  SYNCS.PHASECHK.TRANS64.TRYWAIT P0, [UR7], R2 ;  /* 0x00000002ff0075a7 */ /* 0x000e640008001107 */
[----:B-1----:R-:W-:Y:S05]  /*3d60*/  @!P0 BRA `(.L_x_74) ;  /* 0x0000006400ec8947 */ /* 0x002fea0003800000 */
.L_x_73:
[----:B------:R-:W-:Y:S01]  /*3d70*/  UISETP.NE.AND UP1, UPT, UR14, 0x1, UPT ;  /* 0x000000010e00788c */ /* 0x000fe2000bf25270 */
[----:B------:R-:W-:Y:S01]  /*3d80*/  PLOP3.LUT P2, PT, PT, PT, PT, 0x80, 0x8 ;  /* 0x000000000008781c */ /* 0x000fe20003f4f070 */
[----:B------:R-:W-:Y:S02]  /*3d90*/  UIADD3 UR16, UPT, UPT, UR13, 0x1, URZ ;  /* 0x000000010d107890 */ /* 0x000fe4000fffe0ff */
[----:B------:R-:W-:Y:S02]  /*3da0*/  ULEA UR22, UR13, UR11, 0x9 ;  /* 0x0000000b0d167291 */ /* 0x000fe4000f8e48ff */
[----:B------:R-:W-:Y:S01]  /*3db0*/  UISETP.NE.AND UP2, UPT, UR16, 0x14, UPT ;  /* 0x000000141000788c */ /* 0x000fe2000bf45270 */
[----:B------:R-:W-:Y:S01]  /*3dc0*/  PLOP3.LUT P0, PT, PT, PT, UP1, 0x80, 0x8 ;  /* 0x000000000008781c */ /* 0x000fe20003f0f018 */
[----:B------:R-:W-:Y:S02]  /*3dd0*/  UIADD3 UR7, UPT, UPT, UR7, 0xa0, URZ ;  /* 0x000000a007077890 */ /* 0x000fe4000fffe0ff */
[----:B------:R-:W-:Y:S02]  /*3de0*/  USEL UR12, URZ, 0x1, UP2 ;  /* 0x00000001ff0c7887 */ /* 0x000fe40009000000 */
[----:B------:R-:W-:Y:S01]  /*3df0*/  USEL UR16, UR16, URZ, UP2 ;  /* 0x000000ff10107287 */ /* 0x000fe20009000000 */
[----:B------:R-:W-:Y:S01]  /*3e00*/  UMOV UR23, 0x40004040 ;  /* 0x4000404000177882 */ /* 0x000fe20000000000 */
[----:B------:R-:W-:Y:S02]  /*3e10*/  UMOV UR25, 0x80004020 ;  /* 0x8000402000197882 */ /* 0x000fe40000000000 */
[----:B------:R-:W-:Y:S01]  /*3e20*/  @UP1 ULEA UR4, UR16, UR6, 0x3 ;  /* 0x0000000610041291 */ /* 0x000fe2000f8e18ff */
[----:B------:R-:W-:Y:S01]  /*3e30*/  LOP3.LUT R8, R8, UR12, RZ, 0x3c, !PT ;  /* 0x0000000c08087c12 */ /* 0x000fe2000f8e3cff */
[----:B------:R-:W-:Y:S03]  /*3e40*/  UIADD3 UR14, UPT, UPT, UR14, -0x1, URZ ;  /* 0xffffffff0e0e7890 */ /* 0x000fe6000fffe0ff */
[----:B-1----:R-:W-:Y:S04]  /*3e50*/  @P0 SHF.L.U32 R0, R8, 0x1f, RZ ;  /* 0x0000001f08000819 */ /* 0x002fe800000006ff */
[----:B------:R2:W4:Y:S01]  /*3e60*/  @P0 SYNCS.PHASECHK.TRANS64.TRYWAIT P2, [UR4], R0 ;  /* 0x00000000ff0005a7 */ /* 0x0005220008041104 */
[----:B------:R-:W-:Y:S03]  /*3e70*/  USHF.L.U32 UR4, UR13, 0x7, URZ ;  /* 0x000000070d047899 */ /* 0x000fe600080006ff */
[----:B------:R-:W-:Y:S01]  /*3e80*/  UMOV UR13, UR16 ;  /* 0x00000010000d7c82 */ /* 0x000fe20008000000 */
[----:B------:R-:W-:Y:S09]  /*3e90*/  UIADD3 UR24, UPT, UPT, UR18, UR4, URZ ;  /* 0x0000000412187290 */ /* 0x000ff2000fffe0ff */
[----:B------:R2:W-:Y:S01]  /*3ea0*/  UTCQMMA gdesc[UR24], gdesc[UR22], tmem[UR8], tmem[UR20], idesc[UR21], UP4 ;  /* 0x00ff1416180075ea */ /* 0x0005e2000a000308 */
[----:B------:R-:W-:Y:S01]  /*3eb0*/  UPLOP3.LUT UP4, UPT, UPT, UPT, UPT, 0x80, 0x8 ;  /* 0x000000000008789c */ /* 0x000fe20003f8f070 */
[----:B------:R2:W-:Y:S01]  /*3ec0*/  UTCBAR [UR7], URZ ;  /* 0x000000ff070073e9 */ /* 0x0005e200080000ff */
[----:B------:R-:W-:Y:S09]  /*3ed0*/  BRA.U UP0, `(.L_x_75) ;  /* 0xfffffffd00887547 */ /* 0x000ff2000b83ffff */
.L_x_72:
[----:B------:R-:W-:Y:S01]  /*3ee0*/  UIADD3 UR17, UPT, UPT, UR17, 0x1, URZ ;  /* 0x0000000111117890 */ /* 0x000fe2000fffe0ff */
[C---:B------:R-:W-:Y:S01]  /*3ef0*/  ISETP.NE.AND P0, PT, R10.reuse, 0x2, PT ;  /* 0x000000020a00780c */ /* 0x040fe20003f05270 */
[----:B------:R-:W-:Y:S02]  /*3f00*/  UIADD3 UR9, UPT, UPT, UR9, 0x1b0, URZ ;  /* 0x000001b009097890 */ /* 0x000fe4000fffe0ff */
[----:B------:R-:W-:Y:S01]  /*3f10*/  UISETP.NE.AND UP0, UPT, UR17, 0x4, UPT ;  /* 0x000000041100788c */ /* 0x000fe2000bf05270 */
[----:B-12---:R-:W-:Y:S02]  /*3f20*/  SEL R0, RZ, 0x1, P0 ;  /* 0x00000001ff007807 */ /* 0x006fe40000000000 */
[----:B------:R-:W-:Y:S01]  /*3f30*/  SEL R10, R10, RZ, P0 ;  /* 0x000000ff0a0a7207 */ /* 0x000fe20000000000 */
[----:B------:R-:W-:Y:S01]  /*3f40*/  USEL UR4, URZ, 0x1, UP0 ;  /* 0x00000001ff047887 */ /* 0x000fe20008000000 */
[----:B------:R-:W-:Y:S01]  /*3f50*/  LOP3.LUT R9, R9, R0, RZ, 0x3c, !PT ;  /* 0x0000000009097212 */ /* 0x000fe200078e3cff */
[----:B------:R-:W-:Y:S01]  /*3f60*/  USEL UR17, UR17, URZ, UP0 ;  /* 0x000000ff11117287 */ /* 0x000fe20008000000 */
[----:B------:R1:W-:Y:S03]  /*3f70*/  UTCBAR [UR9], URZ ;  /* 0x000000ff090073e9 */ /* 0x0003e600080000ff */
[----:B------:R-:W-:Y:S01]  /*3f80*/  LOP3.LUT R11, R11, UR4, RZ, 0x3c, !PT ;  /* 0x000000040b0b7c12 */ /* 0x000fe2000f8e3cff */
[----:B------:R-:W-:Y:S07]  /*3f90*/  @P1 BRA `(.L_x_76) ;  /* 0xfffffff800c01947 */ /* 0x000fee000383ffff */
[----:B------:R-:W2:Y:S01]  /*3fa0*/  S2UR UR4, SR_CgaCtaId ;  /* 0x00000000000479c3 */ /* 0x000ea20000008800 */
[----:B------:R-:W-:Y:S01]  /*3fb0*/  ELECT P0, URZ, PT ;  /* 0x0000000000ff782f */ /* 0x000fe20003800000 */
[----:B------:R-:W-:Y:S01]  /*3fc0*/  IMAD.MOV.U32 R0, RZ, RZ, 0x1 ;  /* 0x00000001ff007424 */ /* 0x000fe200078e00ff */
[----:B------:R-:W-:Y:S01]  /*3fd0*/  UIADD3 UR6, UPT, UPT, UR6, 0x1d0, URZ ;  /* 0x000001d006067890 */ /* 0x000fe2000fffe0ff */
[----:B------:R-:W-:Y:S01]  /*3fe0*/  SHF.L.U32 R2, R11, 0x1f, RZ ;  /* 0x0000001f0b027819 */ /* 0x000fe200000006ff */
[----:B------:R-:W-:-:S03]  /*3ff0*/  UMOV UR5, 0x40 ;  /* 0x0000004000057882 */ /* 0x000fc60000000000 */
[----:B------:R-:W-:Y:S01]  /*4000*/  UVIRTCOUNT.DEALLOC.SMPOOL 0x80 ;  /* 0x000000800000784c */ /* 0x000fe20000000000 */
[----:B--2---:R-:W-:Y:S02]  /*4010*/  ULEA UR4, UR4, UR5, 0x18 ;  /* 0x0000000504047291 */ /* 0x004fe4000f8ec0ff */
[----:B------:R-:W-:-:S07]  /*4020*/  ULEA UR5, UR17, UR6, 0x3 ;  /* 0x0000000611057291 */ /* 0x000fce000f8e18ff */
[----:B------:R2:W-:Y:S02]  /*4030*/  @P0 STS.U8 [UR4+0x1c], R0 ;  /* 0x00001c00ff000988 */ /* 0x0005e40008000004 */
[----:B------:R-:W3:Y:S02]  /*4040*/  SYNCS.PHASECHK.TRANS64.TRYWAIT P0, [UR5], R2 ;  /* 0x00000002ff0075a7 */ /* 0x000ee40008001105 */
[----:B--23--:R-:W-:Y:S05]  /*4050*/  @!P0 BRA `(.L_x_77) ;  /* 0x0000006400488947 */ /* 0x00cfea0003800000 */
.L_x_194:
[----:B------:R-:W-:-:S04]  /*4060*/  UIADD3 UR7, UPT, UPT, UR17, 0x1, URZ ;  /* 0x0000000111077890 */ /* 0x000fc8000fffe0ff */
[----:B------:R-:W-:-:S04]  /*4070*/  UISETP.NE.AND UP0, UPT, UR7, 0x4, UPT ;  /* 0x000000040700788c */ /* 0x000fc8000bf05270 */
[----:B------:R-:W-:Y:S02]  /*4080*/  USEL UR8, URZ, 0x1, UP0 ;  /* 0x00000001ff087887 */ /* 0x000fe40008000000 */
[----:B------:R-:W-:-:S04]  /*4090*/  USEL UR7, UR7, URZ, UP0 ;  /* 0x000000ff07077287 */ /* 0x000fc80008000000 */
[----:B------:R-:W-:Y:S01]  /*40a0*/  ULEA UR5, UR7, UR6, 0x3 ;  /* 0x0000000607057291 */ /* 0x000fe2000f8e18ff */
[----:B--2---:R-:W-:-:S04]  /*40b0*/  LOP3.LUT R2, R11, UR8, RZ, 0x3c, !PT ;  /* 0x000000080b027c12 */ /* 0x004fc8000f8e3cff */
[----:B------:R-:W-:-:S04]  /*40c0*/  SHF.L.U32 R3, R2, 0x1f, RZ ;  /* 0x0000001f02037819 */ /* 0x000fc800000006ff */
[----:B------:R-:W2:Y:S02]  /*40d0*/  SYNCS.PHASECHK.TRANS64.TRYWAIT P0, [UR5], R3 ;  /* 0x00000003ff0075a7 */ /* 0x000ea40008001105 */
[----:B--2---:R-:W-:Y:S05]  /*40e0*/  @!P0 BRA `(.L_x_78) ;  /* 0x00000064003c8947 */ /* 0x004fea0003800000 */
.L_x_196:
[----:B------:R-:W-:-:S04]  /*40f0*/  UIADD3 UR7, UPT, UPT, UR7, 0x1, URZ ;  /* 0x0000000107077890 */ /* 0x000fc8000fffe0ff */
[----:B------:R-:W-:-:S04]  /*4100*/  UISETP.NE.AND UP0, UPT, UR7, 0x4, UPT ;  /* 0x000000040700788c */ /* 0x000fc8000bf05270 */
[----:B------:R-:W-:Y:S02]  /*4110*/  USEL UR8, URZ, 0x1, UP0 ;  /* 0x00000001ff087887 */ /* 0x000fe40008000000 */
[----:B------:R-:W-:-:S04]  /*4120*/  USEL UR7, UR7, URZ, UP0 ;  /* 0x000000ff07077287 */ /* 0x000fc80008000000 */
[----:B------:R-:W-:Y:S01]  /*4130*/  ULEA UR5, UR7, UR6, 0x3 ;  /* 0x0000000607057291 */ /* 0x000fe2000f8e18ff */
[----:B------:R-:W-:-:S04]  /*4140*/  LOP3.LUT R2, R2, UR8, RZ, 0x3c, !PT ;  /* 0x0000000802027c12 */ /* 0x000fc8000f8e3cff */
[----:B--2---:R-:W-:-:S04]  /*4150*/  SHF.L.U32 R3, R2, 0x1f, RZ ;  /* 0x0000001f02037819 */ /* 0x004fc800000006ff */
[----:B------:R-:W2:Y:S02]  /*4160*/  SYNCS.PHASECHK.TRANS64.TRYWAIT P0, [UR5], R3 ;  /* 0x00000003ff0075a7 */ /* 0x000ea40008001105 */
[----:B--2---:R-:W-:Y:S05]  /*4170*/  @!P0 BRA `(.L_x_79) ;  /* 0x0000006400308947 */ /* 0x004fea0003800000 */
.L_x_198:
[----:B------:R-:W-:-:S04]  /*4180*/  UIADD3 UR7, UPT, UPT, UR7, 0x1, URZ ;  /* 0x0000000107077890 */ /* 0x000fc8000fffe0ff */
[----:B------:R-:W-:-:S04]  /*4190*/  UISETP.NE.AND UP0, UPT, UR7, 0x4, UPT ;  /* 0x000000040700788c */ /* 0x000fc8000bf05270 */
[----:B------:R-:W-:Y:S02]  /*41a0*/  USEL UR5, URZ, 0x1, UP0 ;  /* 0x00000001ff057887 */ /* 0x000fe40008000000 */
[----:B------:R-:W-:-:S04]  /*41b0*/  USEL UR7, UR7, URZ, UP0 ;  /* 0x000000ff07077287 */ /* 0x000fc80008000000 */
[----:B------:R-:W-:Y:S01]  /*41c0*/  ULEA UR7, UR7, UR6, 0x3 ;  /* 0x0000000607077291 */ /* 0x000fe2000f8e18ff */
[----:B------:R-:W-:-:S04]  /*41d0*/  LOP3.LUT R2, R2, UR5, RZ, 0x3c, !PT ;  /* 0x0000000502027c12 */ /* 0x000fc8000f8e3cff */
[----:B------:R-:W-:-:S04]  /*41e0*/  SHF.L.U32 R2, R2, 0x1f, RZ ;  /* 0x0000001f02027819 */ /* 0x000fc800000006ff */
[----:B------:R-:W3:Y:S02]  /*41f0*/  SYNCS.PHASECHK.TRANS64.TRYWAIT P0, [UR7], R2 ;  /* 0x00000002ff0075a7 */ /* 0x000ee40008001107 */
[----:B---3--:R-:W-:Y:S05]  /*4200*/  @!P0 BRA `(.L_x_80) ;  /* 0x0000006400248947 */ /* 0x008fea0003800000 */
.L_x_200:
[----:B------:R-:W-:Y:S01]  /*4210*/  NOP ;  /* 0x0000000000007918 */ /* 0x000fe20000000000 */
[----:B--2---:R-:W2:Y:S01]  /*4220*/  LDS R0, [UR4+0x14] ;  /* 0x00001404ff007984 */ /* 0x004ea20008000800 */
[----:B------:R-:W-:Y:S01]  /*4230*/  ULOP3.LUT UR6, UR19, 0xffff, URZ, 0xc0, !UPT ;  /* 0x0000ffff13067892 */ /* 0x000fe2000f8ec0ff */
[----:B------:R-:W-:Y:S01]  /*4240*/  UMOV UR8, 0xffff ;  /* 0x0000ffff00087882 */ /* 0x000fe20000000000 */
[----:B------:R-:W-:Y:S02]  /*4250*/  UMOV UR5, 0x1 ;  /* 0x0000000100057882 */ /* 0x000fe40000000000 */
[----:B------:R-:W-:-:S04]  /*4260*/  USHF.R.U32.HI UR6, URZ, 0x5, UR6 ;  /* 0x00000005ff067899 */ /* 0x000fc80008011606 */
[----:B------:R-:W-:Y:S02]  /*4270*/  USHF.L.U32 UR8, UR8, UR6, URZ ;  /* 0x0000000608087299 */ /* 0x000fe400080006ff */
[----:B------:R-:W-:-:S04]  /*4280*/  USHF.L.U32 UR5, UR5, UR6, URZ ;  /* 0x0000000605057299 */ /* 0x000fc800080006ff */
[----:B--2---:R-:W-:-:S04]  /*4290*/  LOP3.LUT R0, R0, UR8, RZ, 0xc0, !PT ;  /* 0x0000000800007c12 */ /* 0x004fc8000f8ec0ff */
[----:B------:R-:W-:-:S13]  /*42a0*/  ISETP.NE.AND P0, PT, R0, UR8, PT ;  /* 0x0000000800007c0c */ /* 0x000fda000bf05270 */
[----:B------:R-:W-:Y:S05]  /*42b0*/  @P0 BRA `(.L_x_81) ;  /* 0x0000000000580947 */ /* 0x000fea0003800000 */
[----:B------:R-:W2:Y:S02]  /*42c0*/  LDS R0, [UR4+0x18] ;  /* 0x00001804ff007984 */ /* 0x000ea40008000800 */
[----:B--2---:R-:W-:-:S04]  /*42d0*/  LOP3.LUT R0, R0, UR5, RZ, 0xc0, !PT ;  /* 0x0000000500007c12 */ /* 0x004fc8000f8ec0ff */
[----:B------:R-:W-:-:S13]  /*42e0*/  ISETP.NE.AND P0, PT, R0, UR5, PT ;  /* 0x0000000500007c0c */ /* 0x000fda000bf05270 */
[----:B------:R-:W-:Y:S05]  /*42f0*/  @P0 BRA `(.L_x_82) ;  /* 0x00000000003c0947 */ /* 0x000fea0003800000 */
[----:B------:R-:W2:Y:S01]  /*4300*/  S2R R2, SR_LANEID ;  /* 0x0000000000027919 */ /* 0x000ea20000000000 */
[----:B------:R-:W-:Y:S01]  /*4310*/  ULOP3.LUT UR8, URZ, UR8, URZ, 0x33, !UPT ;  /* 0x00000008ff087292 */ /* 0x000fe2000f8e33ff */
[----:B------:R-:W-:Y:S02]  /*4320*/  VOTEU.ANY UR7, UPT, PT ;  /* 0x0000000000077886 */ /* 0x000fe400038e0100 */
[----:B------:R-:W-:-:S03]  /*4330*/  UFLO.U32 UR7, UR7 ;  /* 0x00000007000772bd */ /* 0x000fc600080e0000 */
[----:B------:R-:W-:-:S04]  /*4340*/  IMAD.U32 R0, RZ, RZ, UR8 ;  /* 0x00000008ff007e24 */ /* 0x000fc8000f8e00ff */
[----:B------:R3:W1:Y:S02]  /*4350*/  REDUX UR6, R0 ;  /* 0x00000000000673c4 */ /* 0x0006640000000000 */
[----:B------:R1:W-:Y:S01]  /*4360*/  UTCATOMSWS.AND URZ, UR8 ;  /* 0x0000000800ff79e3 */ /* 0x0003e20008000000 */
[----:B--2---:R-:W-:Y:S02]  /*4370*/  ISETP.EQ.U32.AND P0, PT, R2, UR7, PT ;  /* 0x0000000702007c0c */ /* 0x004fe4000bf02070 */
[----:B---3--:R-:W-:Y:S02]  /*4380*/  LOP3.LUT R0, RZ, UR5, RZ, 0x33, !PT ;  /* 0x00000005ff007c12 */ /* 0x008fe4000f8e33ff */
[----:B-1----:R-:W-:Y:S02]  /*4390*/  MOV R2, UR6 ;  /* 0x0000000600027c02 */ /* 0x002fe40008000f00 */
[----:B------:R-:W1:Y:S07]  /*43a0*/  REDUX UR5, R0 ;  /* 0x00000000000573c4 */ /* 0x000e6e0000000000 */
[----:B------:R2:W-:Y:S01]  /*43b0*/  @P0 ATOMS.AND RZ, [UR4+0x14], R2 ;  /* 0x00001402ffff098c */ /* 0x0005e2000a800004 */
[----:B-1----:R-:W-:-:S05]  /*43c0*/  IMAD.U32 R0, RZ, RZ, UR5 ;  /* 0x00000005ff007e24 */ /* 0x002fca000f8e00ff */
[----:B------:R2:W-:Y:S01]  /*43d0*/  @P0 ATOMS.AND RZ, [UR4+0x18], R0 ;  /* 0x00001800ffff098c */ /* 0x0005e2000a800004 */
[----:B------:R-:W-:Y:S05]  /*43e0*/  BRA `(.L_x_83) ;  /* 0x0000000000147947 */ /* 0x000fea0003800000 */
.L_x_82:
[----:B------:R-:W-:Y:S02]  /*43f0*/  MOV R2, 0x4410 ;  /* 0x0000441000027802 */ /* 0x000fe40000000f00 */
[----:B-1--45:R-:W-:Y:S05]  /*4400*/  CALL.REL.NOINC `($__internal_0_$__cuda_sm10x_tcgen05_guardrail_trap_col_being_dealloced_not_returned_by_alloc) ;  /* 0x0000006800087944 */ /* 0x032fea0003c00000 */
[----:B------:R-:W-:Y:S05]  /*4410*/  BRA `(.L_x_83) ;  /* 0x0000000000087947 */ /* 0x000fea0003800000 */
.L_x_81:
[----:B------:R-:W-:Y:S02]  /*4420*/  MOV R2, 0x4440 ;  /* 0x0000444000027802 */ /* 0x000fe40000000f00 */
[----:B-1--45:R-:W-:Y:S05]  /*4430*/  CALL.REL.NOINC `($__internal_2_$__cuda_sm10x_tcgen05_guardrail_trap_unallocated_columns_being_dealloced) ;  /* 0x0000006800147944 */ /* 0x032fea0003c00000 */
.L_x_83:
[----:B------:R-:W-:Y:S01]  /*4440*/  NOP ;  /* 0x0000000000007918 */ /* 0x000fe20000000000 */
[----:B------:R-:W-:Y:S05]  /*4450*/  EXIT ;  /* 0x000000000000794d */ /* 0x000fea0003800000 */
.L_x_65:
[----:B------:R-:W-:-:S09]  /*4460*/  UISETP.NE.OR UP2, UPT, UR8, 0x3, !UP2 ;  /* 0x000000030800788c */ /* 0x000fd2000d745670 */
[----:B------:R-:W-:Y:S05]  /*4470*/  BRA.U UP2, `(.L_x_84) ;  /* 0x0000001102087547 */ /* 0x000fea000b800000 */
[----:B------:R-:W1:Y:S01]  /*4480*/  LDC R0, c[0x0][0xb30] ;  /* 0x0002cc00ff007b82 */ /* 0x000e620000000800 */
[----:B------:R-:W2:Y:S01]  /*4490*/  LDCU.64 UR8, c[0x0][0x888] ;  /* 0x00011100ff0877ac */ /* 0x000ea20008000a00 */
[----:B------:R-:W-:Y:S02]  /*44a0*/  HFMA2 R27, -RZ, RZ, 0, 0 ;  /* 0x00000000ff1b7431 */ /* 0x000fe400000001ff */
[----:B------:R-:W-:Y:S01]  /*44b0*/  IMAD.MOV.U32 R29, RZ, RZ, 0x1 ;  /* 0x00000001ff1d7424 */ /* 0x000fe200078e00ff */
[----:B------:R-:W-:Y:S01]  /*44c0*/  MOV R25, 0x1000 ;  /* 0x0000100000197802 */ /* 0x000fe20000000f00 */
[----:B------:R-:W4:Y:S01]  /*44d0*/  LDCU.64 UR4, c[0x0][0x890] ;  /* 0x00011200ff0477ac */ /* 0x000f220008000a00 */
[----:B------:R-:W-:Y:S01]  /*44e0*/  IMAD.MOV.U32 R28, RZ, RZ, RZ ;  /* 0x000000ffff1c7224 */ /* 0x000fe200078e00ff */
[----:B------:R-:W3:Y:S01]  /*44f0*/  LDC R24, c[0x0][0x370] ;  /* 0x0000dc00ff187b82 */ /* 0x000ee20000000800 */
[----:B------:R-:W-:Y:S01]  /*4500*/  UMOV UR7, 0x400 ;  /* 0x0000040000077882 */ /* 0x000fe20000000000 */
[----:B------:R-:W-:-:S02]  /*4510*/  UPLOP3.LUT UP1, UPT, UPT, UPT, UPT, 0x40, 0x4 ;  /* 0x000000000004789c */ /* 0x000fc40003f2e870 */
[----:B------:R-:W-:-:S04]  /*4520*/  ULEA UR7, UR37, UR7, 0x18 ;  /* 0x0000000725077291 */ /* 0x000fc8000f8ec0ff */
[----:B------:R-:W3:Y:S01]  /*4530*/  LDC R3, c[0x0][0xb0c] ;  /* 0x0002c300ff037b82 */ /* 0x000ee20000000800 */
[----:B------:R-:W-:Y:S02]  /*4540*/  UIADD3 UR13, UPT, UPT, UR7, 0x158, URZ ;  /* 0x00000158070d7890 */ /* 0x000fe4000fffe0ff */
[----:B--2---:R-:W-:Y:S02]  /*4550*/  UISETP.NE.U32.AND UP2, UPT, UR8, URZ, UPT ;  /* 0x000000ff0800728c */ /* 0x004fe4000bf45070 */
[----:B------:R-:W-:Y:S02]  /*4560*/  UIADD3 UR33, UPT, UPT, UR7, 0x140, URZ ;  /* 0x0000014007217890 */ /* 0x000fe4000fffe0ff */
[----:B----4-:R-:W-:Y:S01]  /*4570*/  UISETP.NE.U32.AND UP3, UPT, UR4, URZ, UPT ;  /* 0x000000ff0400728c */ /* 0x010fe2000bf65070 */
[----:B------:R-:W2:Y:S01]  /*4580*/  LDC R18, c[0x0][0xb20] ;  /* 0x0002c800ff127b82 */ /* 0x000ea20000000800 */
[----:B-1----:R-:W-:Y:S01]  /*4590*/  ISETP.NE.AND P1, PT, R0, 0x1, PT ;  /* 0x000000010000780c */ /* 0x002fe20003f25270 */
[----:B------:R-:W-:-:S02]  /*45a0*/  UISETP.NE.AND.EX UP2, UPT, UR9, URZ, UPT, UP2 ;  /* 0x000000ff0900728c */ /* 0x000fc4000bf45320 */
[----:B------:R-:W-:Y:S02]  /*45b0*/  UIADD3 UR25, UPT, UPT, UR7, 0x148, URZ ;  /* 0x0000014807197890 */ /* 0x000fe4000fffe0ff */
[----:B------:R-:W-:Y:S02]  /*45c0*/  UIADD3 UR17, UPT, UPT, UR7, 0x150, URZ ;  /* 0x0000015007117890 */ /* 0x000fe4000fffe0ff */
[----:B------:R-:W1:Y:S01]  /*45d0*/  LDC.64 R30, c[0x0][0x348] ;  /* 0x0000d200ff1e7b82 */ /* 0x000e620000000a00 */
[----:B------:R-:W-:Y:S02]  /*45e0*/  UPRMT UR13, UR37, 0x654, UR13 ;  /* 0x00000654250d7896 */ /* 0x000fe4000800000d */
[----:B------:R-:W-:-:S05]  /*45f0*/  UISETP.NE.AND.EX UP3, UPT, UR5, URZ, UPT, UP3 ;  /* 0x000000ff0500728c */ /* 0x000fca000bf65330 */
[----:B------:R-:W4:Y:S08]  /*4600*/  LDC.64 R16, c[0x0][0xb10] ;  /* 0x0002c400ff107b82 */ /* 0x000f300000000a00 */
[----:B------:R-:W1:Y:S08]  /*4610*/  LDC.64 R6, c[0x0][0xb18] ;  /* 0x0002c600ff067b82 */ /* 0x000e700000000a00 */
[----:B------:R-:W1:Y:S08]  /*4620*/  LDC.64 R4, c[0x0][0xb28] ;  /* 0x0002ca00ff047b82 */ /* 0x000e700000000a00 */
[----:B--23--:R-:W1:Y:S02]  /*4630*/  LDC R19, c[0x0][0x374] ;  /* 0x0000dd00ff137b82 */ /* 0x00ce640000000800 */
.L_x_95:
[C---:B------:R-:W-:Y:S02]  /*4640*/  LEA R0, R28.reuse, UR7, 0x3 ;  /* 0x000000071c007c11 */ /* 0x040fe4000f8e18ff */
[----:B------:R-:W-:Y:S02]  /*4650*/  SHF.L.U32 R2, R27, 0x1f, RZ ;  /* 0x0000001f1b027819 */ /* 0x000fe400000006ff */
[----:B------:R-:W-:Y:S02]  /*4660*/  LEA R20, R28, UR7, 0x4 ;  /* 0x000000071c147c11 */ /* 0x000fe4000f8e20ff */
[----:B--2---:R-:W2:Y:S02]  /*4670*/  SYNCS.PHASECHK.TRANS64.TRYWAIT P0, [R0+URZ+0x190], R2 ;  /* 0x00019002000075a7 */ /* 0x004ea400080011ff */
[----:B--2---:R-:W-:Y:S05]  /*4680*/  @!P0 BRA `(.L_x_85) ;  /* 0x00000060001c8947 */ /* 0x004fea0003800000 */
.L_x_201:
[----:B------:R-:W-:Y:S01]  /*4690*/  ISETP.GE.AND P0, PT, R40, 0x1, PT ;  /* 0x000000012800780c */ /* 0x000fe20003f06270 */
[----:B------:R-:W3:Y:S01]  /*46a0*/  LDS.128 R20, [R20+0x220] ;  /* 0x0002200014147984 */ /* 0x000ee20000000c00 */
[----:B--2---:R-:W-:Y:S01]  /*46b0*/  VIADD R0, R0, 0x1a0 ;  /* 0x000001a000007836 */ /* 0x004fe20000000000 */
[----:B------:R-:W-:Y:S01]  /*46c0*/  @!PT LDS RZ, [RZ] ;  /* 0x00000000fffff984 */ /* 0x000fe20000000800 */
[----:B------:R-:W-:Y:S01]  /*46d0*/  @!PT LDS RZ, [RZ] ;  /* 0x00000000fffff984 */ /* 0x000fe20000000800 */
[----:B------:R-:W-:Y:S01]  /*46e0*/  @!PT LDS RZ, [RZ] ;  /* 0x00000000fffff984 */ /* 0x000fe20000000800 */
[----:B------:R-:W-:Y:S01]  /*46f0*/  @!PT LDS RZ, [RZ] ;  /* 0x00000000fffff984 */ /* 0x000fe20000000800 */
[----:B------:R2:W-:Y:S06]  /*4700*/  MEMBAR.ALL.CTA ;  /* 0x0000000000007992 */ /* 0x0005ec0000008000 */
[----:B--2---:R-:W2:Y:S01]  /*4710*/  FENCE.VIEW.ASYNC.S ;  /* 0x00000000000073c6 */ /* 0x004ea20000000000 */
[----:B------:R-:W-:Y:S04]  /*4720*/  PRMT R0, RZ, 0x654, R0 ;  /* 0x00000654ff007816 */ /* 0x000fe80000000000 */
[----:B--2---:R2:W-:Y:S01]  /*4730*/  SYNCS.ARRIVE.TRANS64.RED.A1T0 RZ, [R0+URZ], RZ ;  /* 0x000000ff00ff79a7 */ /* 0x0045e200081004ff */
[----:B---3--:R-:W-:Y:S11]  /*4740*/  LOP3.LUT P3, RZ, R22, 0x1, RZ, 0xc0, !PT ;  /* 0x0000000116ff7812 */ /* 0x008ff6000786c0ff */
[----:B------:R-:W-:Y:S02]  /*4750*/  @!UPT UIADD3 URZ, UPT, UPT, URZ, URZ, URZ ;  /* 0x000000fffffff290 */ /* 0x000fe4000fffe0ff */
[----:B------:R-:W-:Y:S02]  /*4760*/  @P3 MOV R11, R20 ;  /* 0x00000014000b3202 */ /* 0x000fe40000000f00 */
[----:B------:R-:W-:Y:S01]  /*4770*/  @P3 LOP3.LUT R10, R21, 0xffff, RZ, 0xc0, !PT ;  /* 0x0000ffff150a3812 */ /* 0x000fe200078ec0ff */
[----:B--2---:R-:W-:Y:S06]  /*4780*/  @!P0 BRA `(.L_x_86) ;  /* 0x0000000000a48947 */ /* 0x004fec0003800000 */
[-C--:B-1----:R-:W-:Y:S01]  /*4790*/  IMAD.HI.U32 R0, R19, R7.reuse, RZ ;  /* 0x0000000713007227 */ /* 0x082fe200078e00ff */
[----:B------:R-:W-:Y:S02]  /*47a0*/  ISETP.NE.AND P0, PT, R6, 0x1, PT ;  /* 0x000000010600780c */ /* 0x000fe40003f05270 */
[----:B------:R-:W-:Y:S01]  /*47b0*/  ISETP.NE.AND P2, PT, R40, 0x1, PT ;  /* 0x000000012800780c */ /* 0x000fe20003f45270 */
[----:B----4-:R-:W-:Y:S01]  /*47c0*/  IMAD.HI.U32 R9, R24, R16, RZ ;  /* 0x0000001018097227 */ /* 0x010fe200078e00ff */
[----:B------:R-:W-:Y:S02]  /*47d0*/  SHF.R.U32.HI R0, RZ, R18, R0 ;  /* 0x00000012ff007219 */ /* 0x000fe40000011600 */
[----:B------:R-:W-:Y:S01]  /*47e0*/  ISETP.NE.AND P4, PT, R3, 0x1, PT ;  /* 0x000000010300780c */ /* 0x000fe20003f85270 */
[----:B------:R-:W-:Y:S01]  /*47f0*/  IMAD.HI.U32 R13, R10, R7, RZ ;  /* 0x000000070a0d7227 */ /* 0x000fe200078e00ff */
[----:B------:R-:W-:Y:S02]  /*4800*/  SHF.R.U32.HI R9, RZ, R17, R9 ;  /* 0x00000011ff097219 */ /* 0x000fe40000011609 */
[----:B------:R-:W-:Y:S01]  /*4810*/  SEL R0, R19, R0, !P0 ;  /* 0x0000000013007207 */ /* 0x000fe20004000000 */
[----:B------:R-:W-:Y:S01]  /*4820*/  IMAD.HI.U32 R12, R11, R16, RZ ;  /* 0x000000100b0c7227 */ /* 0x000fe200078e00ff */
[----:B------:R-:W-:Y:S03]  /*4830*/  SEL R9, R24, R9, !P4 ;  /* 0x0000000918097207 */ /* 0x000fe60006000000 */
[-C--:B------:R-:W-:Y:S01]  /*4840*/  IMAD.HI.U32 R8, R0, R4.reuse, RZ ;  /* 0x0000000400087227 */ /* 0x080fe200078e00ff */
[----:B------:R-:W-:Y:S03]  /*4850*/  SHF.R.U32.HI R12, RZ, R17, R12 ;  /* 0x00000011ff0c7219 */ /* 0x000fe6000001160c */
[----:B------:R-:W-:Y:S01]  /*4860*/  IMAD.HI.U32 R2, R9, R4, RZ ;  /* 0x0000000409027227 */ /* 0x000fe200078e00ff */
[-C--:B------:R-:W-:Y:S02]  /*4870*/  @P2 SHF.R.U32.HI R0, RZ, R5.reuse, R8 ;  /* 0x00000005ff002219 */ /* 0x080fe40000011608 */
[----:B------:R-:W-:Y:S02]  /*4880*/  SHF.R.U32.HI R8, RZ, R18, R13 ;  /* 0x00000012ff087219 */ /* 0x000fe4000001160d */
[----:B------:R-:W-:Y:S01]  /*4890*/  @P2 SHF.R.U32.HI R9, RZ, R5, R2 ;  /* 0x00000005ff092219 */ /* 0x000fe20000011602 */
[----:B------:R-:W-:Y:S01]  /*48a0*/  IMAD R0, R40, R0, RZ ;  /* 0x0000000028007224 */ /* 0x000fe200078e02ff */
[----:B------:R-:W-:Y:S02]  /*48b0*/  SEL R8, R10, R8, !P0 ;  /* 0x000000080a087207 */ /* 0x000fe40004000000 */
[----:B------:R-:W-:Y:S01]  /*48c0*/  SEL R2, R11, R12, !P4 ;  /* 0x0000000c0b027207 */ /* 0x000fe20006000000 */
[----:B------:R-:W-:Y:S01]  /*48d0*/  IMAD R12, R40, R9, RZ ;  /* 0x00000009280c7224 */ /* 0x000fe200078e02ff */
[C---:B------:R-:W-:Y:S01]  /*48e0*/  ISETP.GE.AND P0, PT, R8.reuse, R0, PT ;  /* 0x000000000800720c */ /* 0x040fe20003f06270 */
[----:B------:R-:W-:Y:S03]  /*48f0*/  IMAD.HI.U32 R0, R8, R4, RZ ;  /* 0x0000000408007227 */ /* 0x000fe600078e00ff */
[----:B------:R-:W-:Y:S02]  /*4900*/  ISETP.GE.OR P0, PT, R2, R12, P0 ;  /* 0x0000000c0200720c */ /* 0x000fe40000706670 */
[-C--:B------:R-:W-:Y:S04]  /*4910*/  SHF.R.U32.HI R0, RZ, R5.reuse, R0 ;  /* 0x00000005ff007219 */ /* 0x080fe80000011600 */
[----:B------:R-:W-:Y:S05]  /*4920*/  SEL R13, R8, R0, !P2 ;  /* 0x00000000080d7207 */ /* 0x000fea0005000000 */
[----:B------:R-:W-:Y:S02]  /*4930*/  IMAD.MOV R12, RZ, RZ, -R13 ;  /* 0x000000ffff0c7224 */ /* 0x000fe400078e0a0d */
[----:B------:R-:W-:Y:S04]  /*4940*/  @!P0 IMAD.HI.U32 R0, R2, R4, RZ ;  /* 0x0000000402008227 */ /* 0x000fe800078e00ff */
[----:B------:R-:W-:Y:S01]  /*4950*/  IMAD R12, R40, R12, R8 ;  /* 0x0000000c280c7224 */ /* 0x000fe200078e0208 */
[----:B------:R-:W-:Y:S04]  /*4960*/  @!P0 SHF.R.U32.HI R0, RZ, R5, R0 ;  /* 0x00000005ff008219 */ /* 0x000fe80000011600 */
[----:B------:R-:W-:Y:S04]  /*4970*/  @!P0 SEL R0, R2, R0, !P2 ;  /* 0x0000000002008207 */ /* 0x000fe80005000000 */
[----:B------:R-:W-:Y:S01]  /*4980*/  @!P0 IADD3 R13, PT, PT, R13, -R0, RZ ;  /* 0x800000000d0d8210 */ /* 0x000fe20007ffe0ff */
[----:B------:R-:W-:Y:S01]  /*4990*/  @!P0 IMAD R0, R9, R12, R0 ;  /* 0x0000000c09008224 */ /* 0x000fe200078e0200 */
[----:B------:R-:W-:Y:S01]  /*49a0*/  IADD3 R9, PT, PT, -R8, RZ, RZ ;  /* 0x000000ff08097210 */ /* 0x000fe20007ffe1ff */
[--C-:B------:R-:W-:Y:S02]  /*49b0*/  IMAD.MOV R12, RZ, RZ, -R2.reuse ;  /* 0x000000ffff0c7224 */ /* 0x100fe400078e0a02 */
[----:B------:R-:W-:Y:S02]  /*49c0*/  @!P0 IMAD R8, R13, R40, R2 ;  /* 0x000000280d088224 */ /* 0x000fe400078e0202 */
[----:B------:R-:W-:Y:S02]  /*49d0*/  @!P0 IMAD.MOV.U32 R2, RZ, RZ, R0 ;  /* 0x000000ffff028224 */ /* 0x000fe400078e0000 */
[----:B------:R-:W-:Y:S02]  /*49e0*/  IMAD R11, R3, R12, R11 ;  /* 0x0000000c030b7224 */ /* 0x000fe400078e020b */
[----:B------:R-:W-:Y:S02]  /*49f0*/  IMAD R10, R6, R9, R10 ;  /* 0x00000009060a7224 */ /* 0x000fe400078e020a */
[----:B------:R-:W-:Y:S02]  /*4a00*/  IMAD R11, R2, R3, R11 ;  /* 0x00000003020b7224 */ /* 0x000fe400078e020b */
[----:B------:R-:W-:Y:S02]  /*4a10*/  IMAD R10, R8, R6, R10 ;  /* 0x00000006080a7224 */ /* 0x000fe400078e020a */
.L_x_86:
[----:B------:R-:W-:Y:S05]  /*4a20*/  BRA.U UP1, `(.L_x_87) ;  /* 0x0000000101107547 */ /* 0x000fea000b800000 */
[----:B------:R-:W-:Y:S04]  /*4a30*/  MOV R2, UR6 ;  /* 0x0000000600027c02 */ /* 0x000fe80008000f00 */
[----:B------:R-:W-:Y:S04]  /*4a40*/  SHF.L.U32 R2, R2, 0x1f, RZ ;  /* 0x0000001f02027819 */ /* 0x000fe800000006ff */
[----:B------:R-:W2:Y:S02]  /*4a50*/  SYNCS.PHASECHK.TRANS64.TRYWAIT P0, [UR7+0x188], R2 ;  /* 0x00018802ff0075a7 */ /* 0x000ea40008001107 */
[----:B--2---:R-:W-:Y:S05]  /*4a60*/  @!P0 BRA `(.L_x_88) ;  /* 0x0000005c00388947 */ /* 0x004fea0003800000 */
.L_x_87:
[----:B------:R-:W-:Y:S02]  /*4a70*/  R2UR UR35, R15 ;  /* 0x000000000f2372ca */ /* 0x000fe400000e0000 */
[----:B------:R-:W-:Y:S02]  /*4a80*/  R2UR UR34, R14 ;  /* 0x000000000e2272ca */ /* 0x000fe400000e0000 */
[----:B------:R-:W-:Y:S02]  /*4a90*/  ISETP.NE.U32.AND P2, PT, RZ, UR4, PT ;  /* 0x00000004ff007c0c */ /* 0x000fe4000bf45070 */
[----:B------:R-:W-:Y:S02]  /*4aa0*/  SHF.L.U32 R14, R29, 0x1f, RZ ;  /* 0x0000001f1d0e7819 */ /* 0x000fe400000006ff */
[----:B------:R-:W-:Y:S05]  /*4ab0*/  ISETP.NE.AND.EX P2, PT, RZ, UR5, PT, P2 ;  /* 0x00000005ff007c0c */ /* 0x000fea000bf45320 */
[----:B------:R-:W-:Y:S02]  /*4ac0*/  USHF.L.U32 UR35, UR35, 0x6, URZ ;  /* 0x0000000623237899 */ /* 0x000fe400080006ff */
[----:B------:R-:W-:Y:S01]  /*4ad0*/  USHF.L.U32 UR34, UR34, 0x8, URZ ;  /* 0x0000000822227899 */ /* 0x000fe200080006ff */
[----:B------:R-:W-:Y:S11]  /*4ae0*/  BRA.U !UP3, `(.L_x_89) ;  /* 0x000000010b347547 */ /* 0x000ff6000b800000 */
[----:B------:R-:W-:Y:S01]  /*4af0*/  UPLOP3.LUT UP0, UPT, UPT, UPT, UP2, 0x80, 0x8 ;  /* 0x000000000008789c */ /* 0x000fe20003f0f020 */
[----:B--2---:R-:W-:Y:S02]  /*4b00*/  HFMA2 R0, -RZ, RZ, 0, 5.9604644775390625e-08 ;  /* 0x00000001ff007431 */ /* 0x004fe400000001ff */
[----:B------:R-:W-:Y:S03]  /*4b10*/  IMAD.MOV.U32 R96, RZ, RZ, 0x1 ;  /* 0x00000001ff607424 */ /* 0x000fe600078e00ff */
[----:B------:R-:W-:Y:S05]  /*4b20*/  PLOP3.LUT P0, PT, PT, PT, UP0, 0x80, 0x8 ;  /* 0x000000000008781c */ /* 0x000fea0003f0f008 */
[----:B------:R-:W2:Y:S01]  /*4b30*/  @UP0 LDCU.64 UR10, c[0x0][0x888] ;  /* 0x00011100ff0a07ac */ /* 0x000ea20008000a00 */
[----:B------:R-:W-:Y:S07]  /*4b40*/  @UP0 UIMAD UR8, UR36, UR4, URZ ;  /* 0x00000004240802a4 */ /* 0x000fee000f8e02ff */
[----:B------:R-:W-:Y:S01]  /*4b50*/  @!P0 PRMT R96, R0, 0x7610, R96 ;  /* 0x0000761000608816 */ /* 0x000fe20000000060 */
[----:B--2---:R-:W-:Y:S03]  /*4b60*/  @UP0 UIMAD.WIDE UR10, UR8, 0x4, UR10 ;  /* 0x00000004080a08a5 */ /* 0x004fe6000f8e020a */
[----:B------:R-:W2:Y:S03]  /*4b70*/  @!UP0 LDCU UR8, c[0x0][0x880] ;  /* 0x00011000ff0887ac */ /* 0x000ea60008000800 */
[----:B------:R-:W-:Y:S01]  /*4b80*/  IMAD.U32 R8, RZ, RZ, UR10 ;  /* 0x0000000aff087e24 */ /* 0x000fe2000f8e00ff */
[----:B------:R-:W-:Y:S05]  /*4b90*/  MOV R9, UR11 ;  /* 0x0000000b00097c02 */ /* 0x000fea0008000f00 */
[----:B-----5:R3:W5:Y:S02]  /*4ba0*/  @P0 LDG.E R49, desc[UR46][R8.64] ;  /* 0x0000002e08310981 */ /* 0x020764000c1e1900 */
[----:B--23--:R-:W-:Y:S07]  /*4bb0*/  @!P0 IMAD.U32 R49, RZ, RZ, UR8 ;  /* 0x00000008ff318e24 */ /* 0x00cfee000f8e00ff */
.L_x_89:
[----:B-----5:R-:W-:Y:S01]  /*4bc0*/  @!P2 FSETP.EQ.AND P0, PT, R49, RZ, PT ;  /* 0x000000ff3100a20b */ /* 0x020fe20003f02000 */
[----:B------:R-:W-:Y:S01]  /*4bd0*/  @!UPT UIADD3 URZ, UPT, UPT, URZ, URZ, URZ ;  /* 0x000000fffffff290 */ /* 0x000fe2000fffe0ff */
[----:B------:R-:W-:Y:S11]  /*4be0*/  @!P2 BRA `(.L_x_90) ;  /* 0x000000000014a947 */ /* 0x000ff60003800000 */
[----:B------:R-:W-:Y:S02]  /*4bf0*/  LOP3.LUT P2, RZ, R96, 0xff, RZ, 0xc0, !PT ;  /* 0x000000ff60ff7812 */ /* 0x000fe4000784c0ff */
[----:B------:R-:W-:Y:S04]  /*4c00*/  PLOP3.LUT P0, PT, PT, PT, UP0, 0x80, 0x8 ;  /* 0x000000000008781c */ /* 0x000fe80003f0f008 */
[----:B------:R-:W-:Y:S07]  /*4c10*/  PLOP3.LUT P0, PT, P0, PT, PT, 0x8, 0x80 ;  /* 0x000000000080781c */ /* 0x000fee000070e170 */
[----:B------:R-:W-:Y:S11]  /*4c20*/  @P2 FSETP.EQ.AND P0, PT, R49, RZ, PT ;  /* 0x000000ff3100220b */ /* 0x000ff60003f02000 */
[----:B------:R-:W-:Y:S02]  /*4c30*/  @!UPT UIADD3 URZ, UPT, UPT, URZ, URZ, URZ ;  /* 0x000000fffffff290 */ /* 0x000fe4000fffe0ff */
.L_x_90:
[----:B------:R-:W3:Y:S01]  /*4c40*/  SYNCS.PHASECHK.TRANS64.TRYWAIT P2, [UR7+0x160], R14 ;  /* 0x0001600eff0075a7 */ /* 0x000ee20008041107 */
[----:B------:R-:W-:Y:S04]  /*4c50*/  ELECT P4, URZ, PT ;  /* 0x0000000000ff782f */ /* 0x000fe80003880000 */
[----:B------:R-:W-:Y:S11]  /*4c60*/  PLOP3.LUT P4, PT, P0, P4, PT, 0xf2, 0x2f ;  /* 0x00000000002f781c */ /* 0x000ff60000789e72 */
[----:B------:R-:W-:Y:S02]  /*4c70*/  @!UPT UIADD3 URZ, UPT, UPT, URZ, URZ, URZ ;  /* 0x000000fffffff290 */ /* 0x000fe4000fffe0ff */
[----:B-1----:R-:W-:Y:S05]  /*4c80*/  @!P4 IADD3 R8, P0, PT, R30, 0x580, RZ ;  /* 0x000005801e08c810 */ /* 0x002fea0007f1e0ff */
[----:B--2---:R-:W-:Y:S01]  /*4c90*/  @!P4 IMAD.X R2, RZ, RZ, R31, P0 ;  /* 0x000000ffff02c224 */ /* 0x004fe200000e061f */
[----:B---3--:R-:W-:Y:S07]  /*4ca0*/  @!P2 BRA `(.L_x_91) ;  /* 0x0000005800c0a947 */ /* 0x008fee0003800000 */
.L_x_204:
[----:B------:R-:W-:Y:S01]  /*4cb0*/  @!P4 R2UR UR8, R2 ;  /* 0x000000000208c2ca */ /* 0x000fe200000e0000 */
[----:B------:R-:W-:Y:S01]  /*4cc0*/  VOTEU.ALL UP1, P4 ;  /* 0x0000000000ff7886 */ /* 0x000fe20002020000 */
[----:B------:R-:W-:Y:S01]  /*4cd0*/  @!P4 R2UR UR9, R8 ;  /* 0x000000000809c2ca */ /* 0x000fe200000e0000 */
[----:B-1----:R-:W-:Y:S01]  /*4ce0*/  @!P4 IMAD.MOV.U32 R0, RZ, RZ, 0x1000 ;  /* 0x00001000ff00c424 */ /* 0x002fe200078e00ff */
[----:B------:R-:W-:Y:S01]  /*4cf0*/  UMOV UR10, 0x0 ;  /* 0x00000000000a7882 */ /* 0x000fe20000000000 */
[----:B------:R-:W-:Y:S01]  /*4d00*/  UMOV UR11, 0x10000000 ;  /* 0x10000000000b7882 */ /* 0x000fe20000000000 */
[----:B------:R-:W-:Y:S01]  /*4d10*/  @!UP1 UIADD3 UR32, UPT, UPT, UR7, 0x400, URZ ;  /* 0x0000040007209890 */ /* 0x000fe2000fffe0ff */
[----:B------:R-:W-:Y:S06]  /*4d20*/  VOTEU.ALL UP1, P4 ;  /* 0x0000000000ff7886 */ /* 0x000fec0002020000 */
[----:B------:R-:W-:Y:S01]  /*4d30*/  IMAD.U32 R9, RZ, RZ, UR8 ;  /* 0x00000008ff097e24 */ /* 0x000fe2000f8e00ff */
[----:B------:R-:W-:Y:S01]  /*4d40*/  UPRMT UR8, UR37, 0x654, UR33 ;  /* 0x0000065425087896 */ /* 0x000fe20008000021 */
[----:B------:R-:W-:Y:S03]  /*4d50*/  IMAD.U32 R8, RZ, RZ, UR9 ;  /* 0x00000009ff087e24 */ /* 0x000fe6000f8e00ff */
[----:B------:R-:W-:Y:S02]  /*4d60*/  @!P4 R2UR UR15, R9 ;  /* 0x00000000090fc2ca */ /* 0x000fe400000e0000 */
[----:B------:R-:W-:Y:S02]  /*4d70*/  @!P4 R2UR UR14, R8 ;  /* 0x00000000080ec2ca */ /* 0x000fe400000e0000 */
[----:B------:R-:W-:Y:S05]  /*4d80*/  @!P4 IADD3 R8, P0, PT, R30, 0x580, RZ ;  /* 0x000005801e08c810 */ /* 0x000fea0007f1e0ff */
[----:B------:R-:W-:Y:S06]  /*4d90*/  @!P4 IMAD.X R2, RZ, RZ, R31, P0 ;  /* 0x000000ffff02c224 */ /* 0x000fec00000e061f */
[----:B------:R1:W-:Y:S01]  /*4da0*/  @!UP1 UTMALDG.3D [UR32], [UR14], desc[UR10] ;  /* 0x00000a200e0095b4 */ /* 0x0003e20008011000 */
[----:B------:R1:W-:Y:S01]  /*4db0*/  @!P4 SYNCS.ARRIVE.TRANS64.RED.A0TR RZ, [UR7+0x140], R0 ;  /* 0x00014000ffffc9a7 */ /* 0x0003e20008300407 */
[----:B------:R-:W-:Y:S01]  /*4dc0*/  SYNCS.ARRIVE.TRANS64.RED.A1T0 RZ, [UR8], RZ ;  /* 0x000000ffffff79a7 */ /* 0x000fe20008100408 */
[----:B------:R-:W2:Y:S02]  /*4dd0*/  SYNCS.PHASECHK.TRANS64.TRYWAIT P2, [UR7+0x168], R14 ;  /* 0x0001680eff0075a7 */ /* 0x000ea40008041107 */
[----:B-12---:R-:W-:Y:S05]  /*4de0*/  @!P2 BRA `(.L_x_92) ;  /* 0x000000580088a947 */ /* 0x006fea0003800000 */
.L_x_206:
[----:B------:R-:W-:Y:S01]  /*4df0*/  @!P4 R2UR UR8, R2 ;  /* 0x000000000208c2ca */ /* 0x000fe200000e0000 */
[----:B------:R-:W-:Y:S01]  /*4e00*/  VOTEU.ALL UP1, P4 ;  /* 0x0000000000ff7886 */ /* 0x000fe20002020000 */
[----:B------:R-:W-:Y:S01]  /*4e10*/  @!P4 R2UR UR9, R8 ;  /* 0x000000000809c2ca */ /* 0x000fe200000e0000 */
[----:B-1----:R-:W-:Y:S01]  /*4e20*/  @!P4 IMAD.MOV.U32 R0, RZ, RZ, 0x1000 ;  /* 0x00001000ff00c424 */ /* 0x002fe200078e00ff */
[----:B------:R-:W-:Y:S01]  /*4e30*/  UMOV UR10, 0x0 ;  /* 0x00000000000a7882 */ /* 0x000fe20000000000 */
[----:B------:R-:W-:Y:S01]  /*4e40*/  UMOV UR11, 0x10000000 ;  /* 0x10000000000b7882 */ /* 0x000fe20000000000 */
[----:B------:R-:W-:Y:S02]  /*4e50*/  @!UP1 UIADD3 UR26, UPT, UPT, UR34, 0x40, URZ ;  /* 0x00000040221a9890 */ /* 0x000fe4000fffe0ff */
[----:B------:R-:W-:Y:S01]  /*4e60*/  @!UP1 UIADD3 UR24, UPT, UPT, UR7, 0x1400, URZ ;  /* 0x0000140007189890 */ /* 0x000fe2000fffe0ff */
[----:B------:R-:W-:Y:S01]  /*4e70*/  VOTEU.ALL UP1, P4 ;  /* 0x0000000000ff7886 */ /* 0x000fe20002020000 */
[----:B------:R-:W-:Y:S01]  /*4e80*/  UMOV UR27, UR35 ;  /* 0x00000023001b7c82 */ /* 0x000fe20008000000 */
[----:B------:R-:W-:Y:S02]  /*4e90*/  UMOV UR28, UR36 ;  /* 0x00000024001c7c82 */ /* 0x000fe40008000000 */
        /* <DEDUP_REMOVED lines=12> */
.L_x_208:
[----:B------:R-:W2:Y:S01]  /*4f60*/  LDC.64 R12, c[0x0][0xb18] ;  /* 0x0002c600ff0c7b82 */ /* 0x000ea20000000a00 */
[----:B------:R-:W-:Y:S01]  /*4f70*/  @!P4 R2UR UR8, R2 ;  /* 0x000000000208c2ca */ /* 0x000fe200000e0000 */
[----:B------:R-:W-:Y:S01]  /*4f80*/  VOTEU.ALL UP1, P4 ;  /* 0x0000000000ff7886 */ /* 0x000fe20002020000 */
[----:B------:R-:W-:Y:S01]  /*4f90*/  @!P4 R2UR UR9, R8 ;  /* 0x000000000809c2ca */ /* 0x000fe200000e0000 */
[----:B-1----:R-:W-:Y:S01]  /*4fa0*/  @!P4 IMAD.MOV.U32 R0, RZ, RZ, 0x1000 ;  /* 0x00001000ff00c424 */ /* 0x002fe200078e00ff */
[----:B------:R-:W-:Y:S03]  /*4fb0*/  UMOV UR10, 0x0 ;  /* 0x00000000000a7882 */ /* 0x000fe60000000000 */
[----:B------:R-:W1:Y:S01]  /*4fc0*/  @!P1 LDC R2, c[0x0][0xb0c] ;  /* 0x0002c300ff029b82 */ /* 0x000e620000000800 */
[----:B------:R-:W-:Y:S01]  /*4fd0*/  @!UP1 UIADD3 UR18, UPT, UPT, UR34, 0x80, URZ ;  /* 0x0000008022129890 */ /* 0x000fe2000fffe0ff */
[----:B------:R-:W-:Y:S01]  /*4fe0*/  @P3 SHF.R.U32.HI R26, RZ, 0x10, R21 ;  /* 0x00000010ff1a3819 */ /* 0x000fe20000011615 */
[----:B------:R-:W-:Y:S01]  /*4ff0*/  @!UP1 UIADD3 UR16, UPT, UPT, UR7, 0x2400, URZ ;  /* 0x0000240007109890 */ /* 0x000fe2000fffe0ff */
[----:B------:R-:W-:Y:S01]  /*5000*/  VIADD R28, R28, 0x1 ;  /* 0x000000011c1c7836 */ /* 0x000fe20000000000 */
[----:B------:R-:W-:Y:S01]  /*5010*/  VOTEU.ALL UP1, P4 ;  /* 0x0000000000ff7886 */ /* 0x000fe20002020000 */
[----:B------:R-:W-:Y:S01]  /*5020*/  UMOV UR11, 0x10000000 ;  /* 0x10000000000b7882 */ /* 0x000fe20000000000 */
[----:B------:R-:W-:Y:S01]  /*5030*/  UMOV UR19, UR35 ;  /* 0x0000002300137c82 */ /* 0x000fe20008000000 */
[----:B------:R-:W-:Y:S01]  /*5040*/  IMAD.U32 R9, RZ, RZ, UR8 ;  /* 0x00000008ff097e24 */ /* 0x000fe2000f8e00ff */
[----:B------:R-:W-:Y:S01]  /*5050*/  UMOV UR20, UR36 ;  /* 0x0000002400147c82 */ /* 0x000fe20008000000 */
[----:B------:R-:W-:Y:S01]  /*5060*/  IMAD.U32 R8, RZ, RZ, UR9 ;  /* 0x00000009ff087e24 */ /* 0x000fe2000f8e00ff */
[----:B------:R-:W-:Y:S02]  /*5070*/  UPRMT UR8, UR37, 0x654, UR17 ;  /* 0x0000065425087896 */ /* 0x000fe40008000011 */
[----:B------:R-:W-:Y:S02]  /*5080*/  @!P4 R2UR UR15, R9 ;  /* 0x00000000090fc2ca */ /* 0x000fe400000e0000 */
[----:B------:R-:W-:Y:S02]  /*5090*/  @!P4 R2UR UR14, R8 ;  /* 0x00000000080ec2ca */ /* 0x000fe400000e0000 */
[----:B------:R-:W3:Y:S11]  /*50a0*/  LDC.64 R8, c[0x0][0xb10] ;  /* 0x0002c400ff087b82 */ /* 0x000ef60000000a00 */
[----:B------:R1:W-:Y:S01]  /*50b0*/  @!UP1 UTMALDG.3D [UR16], [UR14], desc[UR10] ;  /* 0x00000a100e0095b4 */ /* 0x0003e20008011000 */
[----:B------:R5:W-:Y:S01]  /*50c0*/  @!P4 SYNCS.ARRIVE.TRANS64.RED.A0TR RZ, [UR7+0x150], R0 ;  /* 0x00015000ffffc9a7 */ /* 0x000be20008300407 */
[C---:B---3--:R-:W-:Y:S01]  /*50d0*/  @!P1 IMAD.HI.U32 R8, R11.reuse, R8, RZ ;  /* 0x000000080b089227 */ /* 0x048fe200078e00ff */
[----:B--2---:R-:W-:Y:S02]  /*50e0*/  @!P1 ISETP.NE.AND P0, PT, R12, 0x1, PT ;  /* 0x000000010c00980c */ /* 0x004fe40003f05270 */
[----:B-1----:R-:W-:Y:S01]  /*50f0*/  @!P1 ISETP.NE.AND P2, PT, R2, 0x1, PT ;  /* 0x000000010200980c */ /* 0x002fe20003f45270 */
[----:B------:R-:W-:Y:S01]  /*5100*/  SYNCS.ARRIVE.TRANS64.RED.A1T0 RZ, [UR8], RZ ;  /* 0x000000ffffff79a7 */ /* 0x000fe20008100408 */
[C---:B------:R-:W-:Y:S01]  /*5110*/  @!P1 IMAD.HI.U32 R13, R10.reuse, R13, RZ ;  /* 0x0000000d0a0d9227 */ /* 0x040fe200078e00ff */
[----:B------:R-:W-:Y:S04]  /*5120*/  @!P1 SHF.R.U32.HI R8, RZ, R9, R8 ;  /* 0x00000009ff089219 */ /* 0x000fe80000011608 */
[----:B------:R-:W-:Y:S01]  /*5130*/  @!P1 SEL R8, R11, R8, !P2 ;  /* 0x000000080b089207 */ /* 0x000fe20005000000 */
[----:B------:R-:W1:Y:S01]  /*5140*/  SYNCS.PHASECHK.TRANS64.TRYWAIT P5, [UR7+0x178], R14 ;  /* 0x0001780eff0075a7 */ /* 0x000e6200080a1107 */
[----:B-----5:R-:W2:Y:S02]  /*5150*/  @!P1 LDC R0, c[0x0][0xb20] ;  /* 0x0002c800ff009b82 */ /* 0x020ea40000000800 */
[----:B--2---:R-:W-:Y:S04]  /*5160*/  @!P1 SHF.R.U32.HI R0, RZ, R0, R13 ;  /* 0x00000000ff009219 */ /* 0x004fe8000001160d */
[----:B------:R-:W-:Y:S05]  /*5170*/  @!P1 SEL R9, R10, R0, !P0 ;  /* 0x000000000a099207 */ /* 0x000fea0004000000 */
[----:B------:R-:W-:Y:S02]  /*5180*/  @!P1 IMAD.IADD R0, R9, 0x1, -R8 ;  /* 0x0000000109009824 */ /* 0x000fe400078e0a08 */
[----:B------:R-:W-:Y:S02]  /*5190*/  @!P1 IMAD.IADD R8, R8, 0x1, -R9 ;  /* 0x0000000108089824 */ /* 0x000fe400078e0a09 */
[----:B------:R-:W-:Y:S02]  /*51a0*/  @!P1 IMAD R11, R0, R2, R11 ;  /* 0x00000002000b9224 */ /* 0x000fe400078e020b */
[----:B------:R-:W-:Y:S01]  /*51b0*/  @!P1 IMAD R10, R8, R12, R10 ;  /* 0x0000000c080a9224 */ /* 0x000fe200078e020a */
[----:B-1----:R-:W-:Y:S06]  /*51c0*/  @!P5 BRA `(.L_x_94) ;  /* 0x0000005400c0d947 */ /* 0x002fec0003800000 */
.L_x_210:
[----:B------:R-:W-:Y:S01]  /*51d0*/  @!P4 IADD3 R2, P0, PT, R30, 0x580, RZ ;  /* 0x000005801e02c810 */ /* 0x000fe20007f1e0ff */
[----:B------:R-:W-:Y:S01]  /*51e0*/  VOTEU.ALL UP1, P4 ;  /* 0x0000000000ff7886 */ /* 0x000fe20002020000 */
[----:B------:R-:W-:Y:S01]  /*51f0*/  UMOV UR18, 0x0 ;  /* 0x0000000000127882 */ /* 0x000fe20000000000 */
[----:B------:R-:W-:Y:S01]  /*5200*/  UMOV UR19, 0x10000000 ;  /* 0x1000000000137882 */ /* 0x000fe20000000000 */
[----:B------:R-:W-:Y:S01]  /*5210*/  @!P4 R2UR UR9, R2 ;  /* 0x000000000209c2ca */ /* 0x000fe200000e0000 */
[----:B-1----:R-:W-:Y:S01]  /*5220*/  @!P4 IMAD.X R0, RZ, RZ, R31, P0 ;  /* 0x000000ffff00c224 */ /* 0x002fe200000e061f */
[----:B------:R-:W-:Y:S01]  /*5230*/  @!UP1 UIADD3 UR10, UPT, UPT, UR34, 0xc0, URZ ;  /* 0x000000c0220a9890 */ /* 0x000fe2000fffe0ff */
[----:B------:R-:W-:Y:S01]  /*5240*/  ISETP.NE.AND P0, PT, R28, 0x2, PT ;  /* 0x000000021c00780c */ /* 0x000fe20003f05270 */
[----:B------:R-:W-:Y:S01]  /*5250*/  UMOV UR11, UR35 ;  /* 0x00000023000b7c82 */ /* 0x000fe20008000000 */
[----:B------:R-:W-:Y:S01]  /*5260*/  UMOV UR12, UR36 ;  /* 0x00000024000c7c82 */ /* 0x000fe20008000000 */
[----:B------:R-:W-:Y:S01]  /*5270*/  @!P4 R2UR UR8, R0 ;  /* 0x000000000008c2ca */ /* 0x000fe200000e0000 */
[----:B------:R-:W-:Y:S01]  /*5280*/  IMAD.IADD R14, R10, 0x1, R94 ;  /* 0x000000010a0e7824 */ /* 0x000fe200078e025e */
[----:B------:R-:W-:Y:S01]  /*5290*/  @P3 R2UR UR36, R26 ;  /* 0x000000001a2432ca */ /* 0x000fe200000e0000 */
[----:B------:R-:W-:Y:S01]  /*52a0*/  IMAD.IADD R15, R11, 0x1, R95 ;  /* 0x000000010b0f7824 */ /* 0x000fe200078e025f */
[----:B------:R-:W-:Y:S02]  /*52b0*/  SEL R0, RZ, 0x1, P0 ;  /* 0x00000001ff007807 */ /* 0x000fe40000000000 */
[----:B------:R-:W-:Y:S01]  /*52c0*/  LOP3.LUT R29, R29, 0x1, RZ, 0x3c, !PT ;  /* 0x000000011d1d7812 */ /* 0x000fe200078e3cff */
[----:B------:R-:W-:Y:S01]  /*52d0*/  IMAD.U32 R8, RZ, RZ, UR9 ;  /* 0x00000009ff087e24 */ /* 0x000fe2000f8e00ff */
[----:B------:R-:W-:Y:S01]  /*52e0*/  @!UP1 UIADD3 UR9, UPT, UPT, UR7, 0x158, URZ ;  /* 0x0000015807099890 */ /* 0x000fe2000fffe0ff */
[----:B------:R-:W-:Y:S02]  /*52f0*/  LOP3.LUT R27, R27, R0, RZ, 0x3c, !PT ;  /* 0x000000001b1b7212 */ /* 0x000fe400078e3cff */
[----:B------:R-:W-:Y:S02]  /*5300*/  SEL R28, R28, RZ, P0 ;  /* 0x000000ff1c1c7207 */ /* 0x000fe40000000000 */
[----:B------:R-:W-:Y:S01]  /*5310*/  IMAD.U32 R9, RZ, RZ, UR8 ;  /* 0x00000008ff097e24 */ /* 0x000fe2000f8e00ff */
[----:B------:R-:W-:Y:S01]  /*5320*/  @!P4 R2UR UR14, R8 ;  /* 0x00000000080ec2ca */ /* 0x000fe200000e0000 */
[----:B------:R-:W-:Y:S01]  /*5330*/  @!UP1 UIADD3 UR8, UPT, UPT, UR7, 0x3400, URZ ;  /* 0x0000340007089890 */ /* 0x000fe2000fffe0ff */
[----:B------:R-:W-:Y:S02]  /*5340*/  VOTEU.ALL UP1, P4 ;  /* 0x0000000000ff7886 */ /* 0x000fe40002020000 */
[----:B------:R-:W-:Y:S11]  /*5350*/  @!P4 R2UR UR15, R9 ;  /* 0x00000000090fc2ca */ /* 0x000ff600000e0000 */
[----:B------:R-:W-:Y:S02]  /*5360*/  @!UPT UIADD3 URZ, UPT, UPT, URZ, URZ, URZ ;  /* 0x000000fffffff290 */ /* 0x000fe4000fffe0ff */
[----:B------:R2:W-:Y:S01]  /*5370*/  @!UP1 UTMALDG.3D [UR8], [UR14], desc[UR18] ;  /* 0x000012080e0095b4 */ /* 0x0005e20008011000 */
[----:B------:R2:W-:Y:S01]  /*5380*/  @!P4 SYNCS.ARRIVE.TRANS64.RED.A0TR RZ, [UR7+0x158], R25 ;  /* 0x00015819ffffc9a7 */ /* 0x0005e20008300407 */
[----:B------:R-:W-:Y:S01]  /*5390*/  UPLOP3.LUT UP1, UPT, UPT, UPT, UPT, 0x80, 0x8 ;  /* 0x000000000008789c */ /* 0x000fe20003f2f070 */
[----:B------:R-:W-:Y:S01]  /*53a0*/  SYNCS.ARRIVE.TRANS64.RED.A1T0 RZ, [UR13], RZ ;  /* 0x000000ffffff79a7 */ /* 0x000fe2000810040d */
[----:B------:R-:W-:Y:S09]  /*53b0*/  @P3 BRA `(.L_x_95) ;  /* 0xfffffff000a03947 */ /* 0x000ff2000383ffff */
[----:B------:R-:W-:-:S04]  /*53c0*/  SHF.L.U32 R2, R29, 0x1f, RZ ;  /* 0x0000001f1d027819 */ /* 0x000fc800000006ff */
[----:B------:R-:W1:Y:S02]  /*53d0*/  SYNCS.PHASECHK.TRANS64.TRYWAIT P0, [UR7+0x160], R2 ;  /* 0x00016002ff0075a7 */ /* 0x000e640008001107 */
[----:B-1----:R-:W-:Y:S05]  /*53e0*/  @!P0 BRA `(.L_x_96) ;  /* 0x0000005400508947 */ /* 0x002fea0003800000 */
.L_x_212:
[----:B------:R-:W3:Y:S02]  /*53f0*/  SYNCS.PHASECHK.TRANS64.TRYWAIT P0, [UR7+0x168], R2 ;  /* 0x00016802ff0075a7 */ /* 0x000ee40008001107 */
[----:B---3--:R-:W-:Y:S05]  /*5400*/  @!P0 BRA `(.L_x_97) ;  /* 0x0000005400608947 */ /* 0x008fea0003800000 */
.L_x_214:
[----:B------:R-:W3:Y:S02]  /*5410*/  SYNCS.PHASECHK.TRANS64.TRYWAIT P0, [UR7+0x170], R2 ;  /* 0x00017002ff0075a7 */ /* 0x000ee40008001107 */
[----:B---3--:R-:W-:Y:S05]  /*5420*/  @!P0 BRA `(.L_x_98) ;  /* 0x0000005400708947 */ /* 0x008fea0003800000 */
.L_x_216:
[----:B-1----:R-:W-:-:S07]  /*5430*/  MOV R0, UR7 ;  /* 0x0000000700007c02 */ /* 0x002fce0008000f00 */
.L_x_99:
[----:B-1----:R-:W-:-:S04]  /*5440*/  SHF.L.U32 R2, R29, 0x1f, RZ ;  /* 0x0000001f1d027819 */ /* 0x002fc800000006ff */
[----:B------:R1:W3:Y:S03]  /*5450*/  SYNCS.PHASECHK.TRANS64.TRYWAIT P0, [R0+URZ+0x178], R2 ;  /* 0x00017802000075a7 */ /* 0x0002e600080011ff */
[----:B---3--:R-:W-:Y:S05]  /*5460*/  @!P0 NANOSLEEP.SYNCS 0x989680 ;  /* 0x009896800000895d */ /* 0x008fea0003900000 */
[----:B------:R-:W3:Y:S02]  /*5470*/  @!P0 SYNCS.PHASECHK.TRANS64 P0, [R0+URZ+0x178], R2 ;  /* 0x00017802000085a7 */ /* 0x000ee400080010ff */
[----:B--23--:R-:W-:Y:S05]  /*5480*/  @P0 EXIT ;  /* 0x000000000000094d */ /* 0x00cfea0003800000 */
[----:B------:R-:W-:Y:S05]  /*5490*/  BRA `(.L_x_99) ;  /* 0xfffffffc00e87947 */ /* 0x000fea000383ffff */
.L_x_84:
[----:B------:R-:W-:-:S06]  /*54a0*/  UISETP.GE.AND UP1, UPT, UR8, 0x4, UPT ;  /* 0x000000040800788c */ /* 0x000fcc000bf26270 */
[----:B------:R-:W-:-:S13]  /*54b0*/  PLOP3.LUT P0, PT, PT, PT, UP1, 0x80, 0x8 ;  /* 0x000000000008781c */ /* 0x000fda0003f0f018 */
[----:B------:R-:W-:Y:S05]  /*54c0*/  @!P0 EXIT ;  /* 0x000000000000894d */ /* 0x000fea0003800000 */
[----:B------:R-:W-:Y:S01]  /*54d0*/  BAR.SYNC.DEFER_BLOCKING 0x6, 0xa0 ;  /* 0x0182800000007b1d */ /* 0x000fe20000010000 */
[C---:B------:R-:W-:Y:S01]  /*54e0*/  IMAD.SHL.U32 R3, R108.reuse, 0x40, RZ ;  /* 0x000000406c037824 */ /* 0x040fe200078e00ff */
[C---:B------:R-:W-:Y:S01]  /*54f0*/  LOP3.LUT R110, R108.reuse, 0x60, RZ, 0xc0, !PT ;  /* 0x000000606c6e7812 */ /* 0x040fe200078ec0ff */
[C---:B------:R-:W-:Y:S01]  /*5500*/  IMAD.SHL.U32 R100, R108.reuse, 0x20, RZ ;  /* 0x000000206c647824 */ /* 0x040fe200078e00ff */
[----:B------:R-:W-:Y:S01]  /*5510*/  CS2R R106, SRZ ;  /* 0x00000000006a7805 */ /* 0x000fe2000001ff00 */
[C---:B------:R-:W-:Y:S01]  /*5520*/  IMAD.SHL.U32 R4, R108.reuse, 0x2, RZ ;  /* 0x000000026c047824 */ /* 0x040fe200078e00ff */
[----:B------:R-:W-:Y:S02]  /*5530*/  UMOV UR49, 0x400 ;  /* 0x0000040000317882 */ /* 0x000fe40000000000 */
[----:B------:R-:W1:Y:S01]  /*5540*/  LDC R99, c[0x0][0x370] ;  /* 0x0000dc00ff637b82 */ /* 0x000e620000000800 */
[----:B------:R-:W-:Y:S01]  /*5550*/  ULEA UR49, UR37, UR49, 0x18 ;  /* 0x0000003125317291 */ /* 0x000fe2000f8ec0ff */
[----:B------:R-:W-:Y:S01]  /*5560*/  LOP3.LUT R2, R3, 0x180, RZ, 0xc0, !PT ;  /* 0x0000018003027812 */ /* 0x000fe200078ec0ff */
[----:B------:R-:W-:Y:S01]  /*5570*/  IMAD.U32 R46, R108, 0x10000, RZ ;  /* 0x000100006c2e7824 */ /* 0x000fe200078e00ff */
[----:B------:R-:W-:Y:S01]  /*5580*/  LOP3.LUT R100, R100, 0xc00, RZ, 0xc0, !PT ;  /* 0x00000c0064647812 */ /* 0x000fe200078ec0ff */
[----:B------:R-:W-:Y:S01]  /*5590*/  UIADD3 UR4, UPT, UPT, UR49, 0x4400, URZ ;  /* 0x0000440031047890 */ /* 0x000fe2000fffe0ff */
[----:B------:R-:W-:Y:S01]  /*55a0*/  LOP3.LUT R4, R2, 0x20, R4, 0xf8, !PT ;  /* 0x0000002002047812 */ /* 0x000fe200078ef804 */
[----:B------:R-:W-:Y:S01]  /*55b0*/  IMAD.SHL.U32 R2, R108, 0x8, RZ ;  /* 0x000000086c027824 */ /* 0x000fe200078e00ff */
[----:B------:R-:W2:Y:S01]  /*55c0*/  LDC R42, c[0x0][0xb0c] ;  /* 0x0002c300ff2a7b82 */ /* 0x000ea20000000800 */
[----:B------:R-:W-:Y:S01]  /*55d0*/  LOP3.LUT R100, R100, 0x40, R3, 0xf8, !PT ;  /* 0x0000004064647812 */ /* 0x000fe200078ef803 */
[----:B------:R-:W-:Y:S01]  /*55e0*/  IMAD.MOV.U32 R45, RZ, RZ, RZ ;  /* 0x000000ffff2d7224 */ /* 0x000fe200078e00ff */
[----:B------:R-:W-:Y:S01]  /*55f0*/  LOP3.LUT R46, R46, 0x600000, RZ, 0xc0, !PT ;  /* 0x006000002e2e7812 */ /* 0x000fe200078ec0ff */
[----:B------:R-:W-:Y:S01]  /*5600*/  IMAD.MOV.U32 R112, RZ, RZ, RZ ;  /* 0x000000ffff707224 */ /* 0x000fe200078e00ff */
[----:B------:R-:W-:-:S02]  /*5610*/  LOP3.LUT R108, R108, 0x2, RZ, 0xc0, !PT ;  /* 0x000000026c6c7812 */ /* 0x000fc400078ec0ff */
[----:B------:R-:W-:Y:S02]  /*5620*/  CS2R R104, SRZ ;  /* 0x0000000000687805 */ /* 0x000fe4000001ff00 */
[----:B------:R-:W-:Y:S01]  /*5630*/  LOP3.LUT R2, R4, 0x30, R2, 0x78, !PT ;  /* 0x0000003004027812 */ /* 0x000fe200078e7802 */
[----:B------:R-:W4:Y:S01]  /*5640*/  LDC R97, c[0x0][0xb20] ;  /* 0x0002c800ff617b82 */ /* 0x000f220000000800 */
[----:B------:R-:W3:Y:S01]  /*5650*/  LDS R0, [UR49+0x240] ;  /* 0x00024031ff007984 */ /* 0x000ee20008000800 */
[----:B------:R-:W-:Y:S01]  /*5660*/  LOP3.LUT R100, R100, 0x200, R3, 0xf8, !PT ;  /* 0x0000020064647812 */ /* 0x000fe200078ef803 */
[----:B------:R-:W-:Y:S01]  /*5670*/  IMAD.MOV R102, RZ, RZ, -R108 ;  /* 0x000000ffff667224 */ /* 0x000fe200078e0a6c */
[----:B------:R-:W1:Y:S01]  /*5680*/  LDCU.64 UR52, c[0x0][0x348] ;  /* 0x00006900ff3477ac */ /* 0x000e620008000a00 */
[----:B------:R-:W-:Y:S01]  /*5690*/  IMAD.U32 R109, RZ, RZ, UR4 ;  /* 0x00000004ff6d7e24 */ /* 0x000fe2000f8e00ff */
[----:B------:R-:W-:Y:S02]  /*56a0*/  LOP3.LUT R100, R100, R2, RZ, 0xfc, !PT ;  /* 0x0000000264647212 */ /* 0x000fe400078efcff */
[----:B------:R-:W1:Y:S01]  /*56b0*/  LDC R41, c[0x0][0xb30] ;  /* 0x0002cc00ff297b82 */ /* 0x000e620000000800 */
[----:B------:R-:W1:Y:S01]  /*56c0*/  LDCU.64 UR38, c[0x0][0x888] ;  /* 0x00011100ff2677ac */ /* 0x000e620008000a00 */
[----:B------:R-:W1:Y:S06]  /*56d0*/  LDCU.64 UR44, c[0x0][0x890] ;  /* 0x00011200ff2c77ac */ /* 0x000e6c0008000a00 */
[----:B------:R-:W1:Y:S01]  /*56e0*/  LDC.64 R92, c[0x0][0xb10] ;  /* 0x0002c400ff5c7b82 */ /* 0x000e620000000a00 */
[----:B------:R-:W-:-:S07]  /*56f0*/  UIADD3 UR48, UPT, UPT, UR49, 0x400, URZ ;  /* 0x0000040031307890 */ /* 0x000fce000fffe0ff */
[----:B------:R-:W1:Y:S08]  /*5700*/  LDC.64 R38, c[0x0][0xb18] ;  /* 0x0002c600ff267b82 */ /* 0x000e700000000a00 */
[----:B------:R-:W1:Y:S08]  /*5710*/  LDC.64 R36, c[0x0][0xb28] ;  /* 0x0002ca00ff247b82 */ /* 0x000e700000000a00 */
[----:B------:R-:W1:Y:S01]  /*5720*/  LDC.64 R90, c[0x0][0x8b0] ;  /* 0x00022c00ff5a7b82 */ /* 0x000e620000000a00 */
[----:B---3--:R-:W-:-:S07]  /*5730*/  IMAD.IADD R46, R0, 0x1, R46 ;  /* 0x00000001002e7824 */ /* 0x008fce00078e022e */
[----:B------:R-:W3:Y:S08]  /*5740*/  LDC.64 R88, c[0x0][0x8a8] ;  /* 0x00022a00ff587b82 */ /* 0x000ef00000000a00 */
[----:B--2-4-:R-:W1:Y:S02]  /*5750*/  LDC R98, c[0x0][0x374] ;  /* 0x0000dd00ff627b82 */ /* 0x014e640000000800 */
.L_x_141:
[----:B------:R-:W-:Y:S02]  /*5760*/  LEA R0, R112, UR49, 0x3 ;  /* 0x0000003170007c11 */ /* 0x000fe4000f8e18ff */
[----:B------:R-:W-:Y:S02]  /*5770*/  SHF.L.U32 R2, R106, 0x1f, RZ ;  /* 0x0000001f6a027819 */ /* 0x000fe400000006ff */
[----:B------:R-:W-:Y:S02]  /*5780*/  LEA R16, R112, UR49, 0x4 ;  /* 0x0000003170107c11 */ /* 0x000fe4000f8e20ff */
[----:B------:R-:W2:Y:S02]  /*5790*/  SYNCS.PHASECHK.TRANS64.TRYWAIT P0, [R0+URZ+0x190], R2 ;  /* 0x00019002000075a7 */ /* 0x000ea400080011ff */
[----:B-12---:R-:W-:Y:S05]  /*57a0*/  @!P0 BRA `(.L_x_100) ;  /* 0x0000005000a88947 */ /* 0x006fea0003800000 */
.L_x_217:
[----:B------:R-:W4:Y:S01]  /*57b0*/  LDC.64 R10, c[0x0][0xb10] ;  /* 0x0002c400ff0a7b82 */ /* 0x000f220000000a00 */
[----:B------:R-:W3:Y:S01]  /*57c0*/  LDS.128 R16, [R16+0x220] ;  /* 0x0002200010107984 */ /* 0x000ee20000000c00 */
[----:B-1----:R-:W-:Y:S01]  /*57d0*/  ISETP.NE.AND P1, PT, R41, 0x1, PT ;  /* 0x000000012900780c */ /* 0x002fe20003f25270 */
[----:B--2---:R-:W-:Y:S01]  /*57e0*/  VIADD R0, R0, 0x1a0 ;  /* 0x000001a000007836 */ /* 0x004fe20000000000 */
[----:B------:R-:W-:Y:S04]  /*57f0*/  ISETP.GE.AND P0, PT, R40, 0x1, PT ;  /* 0x000000012800780c */ /* 0x000fe80003f06270 */
[----:B------:R-:W1:Y:S01]  /*5800*/  LDC.64 R8, c[0x0][0xb18] ;  /* 0x0002c600ff087b82 */ /* 0x000e620000000a00 */
[----:B------:R-:W-:Y:S01]  /*5810*/  PRMT R0, RZ, 0x654, R0 ;  /* 0x00000654ff007816 */ /* 0x000fe20000000000 */
[----:B------:R-:W-:Y:S01]  /*5820*/  @!PT LDS RZ, [RZ] ;  /* 0x00000000fffff984 */ /* 0x000fe20000000800 */
[----:B------:R-:W-:Y:S01]  /*5830*/  @!PT LDS RZ, [RZ] ;  /* 0x00000000fffff984 */ /* 0x000fe20000000800 */
[----:B------:R-:W-:Y:S01]  /*5840*/  @!PT LDS RZ, [RZ] ;  /* 0x00000000fffff984 */ /* 0x000fe20000000800 */
[----:B------:R-:W-:Y:S01]  /*5850*/  @!PT LDS RZ, [RZ] ;  /* 0x00000000fffff984 */ /* 0x000fe20000000800 */
[----:B------:R2:W-:Y:S06]  /*5860*/  MEMBAR.ALL.CTA ;  /* 0x0000000000007992 */ /* 0x0005ec0000008000 */
[----:B--2---:R-:W2:Y:S01]  /*5870*/  FENCE.VIEW.ASYNC.S ;  /* 0x00000000000073c6 */ /* 0x004ea20000000000 */
[----:B------:R-:W1:Y:S08]  /*5880*/  @!P1 LDC R12, c[0x0][0xb20] ;  /* 0x0002c800ff0c9b82 */ /* 0x000e700000000800 */
[----:B------:R-:W1:Y:S01]  /*5890*/  @!P1 LDC R7, c[0x0][0xb0c] ;  /* 0x0002c300ff079b82 */ /* 0x000e620000000800 */
[----:B--2---:R2:W-:Y:S01]  /*58a0*/  SYNCS.ARRIVE.TRANS64.RED.A1T0 RZ, [R0+URZ], RZ ;  /* 0x000000ff00ff79a7 */ /* 0x0045e200081004ff */
[----:B---3--:R-:W-:Y:S04]  /*58b0*/  LOP3.LUT P4, RZ, R18, 0x1, RZ, 0xc0, !PT ;  /* 0x0000000112ff7812 */ /* 0x008fe8000788c0ff */
[----:B------:R-:W-:Y:S09]  /*58c0*/  P2R R111, PR, RZ, 0x10 ;  /* 0x00000010ff6f7803 */ /* 0x000ff20000000000 */
[----:B------:R-:W-:Y:S02]  /*58d0*/  @P4 MOV R44, R16 ;  /* 0x00000010002c4202 */ /* 0x000fe40000000f00 */
[----:B------:R-:W-:Y:S01]  /*58e0*/  @P4 LOP3.LUT R43, R17, 0xffff, RZ, 0xc0, !PT ;  /* 0x0000ffff112b4812 */ /* 0x000fe200078ec0ff */
[----:B--2-4-:R-:W-:Y:S06]  /*58f0*/  @!P0 BRA `(.L_x_101) ;  /* 0x0000000000a48947 */ /* 0x014fec0003800000 */
[----:B------:R-:W-:Y:S01]  /*5900*/  IMAD.HI.U32 R0, R98, R39, RZ ;  /* 0x0000002762007227 */ /* 0x000fe200078e00ff */
[----:B------:R-:W-:Y:S02]  /*5910*/  ISETP.NE.AND P0, PT, R38, 0x1, PT ;  /* 0x000000012600780c */ /* 0x000fe40003f05270 */
[----:B------:R-:W-:Y:S01]  /*5920*/  ISETP.NE.AND P2, PT, R40, 0x1, PT ;  /* 0x000000012800780c */ /* 0x000fe20003f45270 */
[----:B------:R-:W-:Y:S01]  /*5930*/  IMAD.HI.U32 R4, R99, R92, RZ ;  /* 0x0000005c63047227 */ /* 0x000fe200078e00ff */
[----:B------:R-:W-:Y:S02]  /*5940*/  SHF.R.U32.HI R0, RZ, R97, R0 ;  /* 0x00000061ff007219 */ /* 0x000fe40000011600 */
[----:B------:R-:W-:Y:S01]  /*5950*/  ISETP.NE.AND P3, PT, R42, 0x1, PT ;  /* 0x000000012a00780c */ /* 0x000fe20003f65270 */
[----:B------:R-:W-:Y:S01]  /*5960*/  IMAD.HI.U32 R6, R43, R39, RZ ;  /* 0x000000272b067227 */ /* 0x000fe200078e00ff */
[-C--:B------:R-:W-:Y:S02]  /*5970*/  SHF.R.U32.HI R4, RZ, R93.reuse, R4 ;  /* 0x0000005dff047219 */ /* 0x080fe40000011604 */
[----:B------:R-:W-:Y:S01]  /*5980*/  SEL R0, R98, R0, !P0 ;  /* 0x0000000062007207 */ /* 0x000fe20004000000 */
[----:B------:R-:W-:Y:S01]  /*5990*/  IMAD.HI.U32 R5, R44, R92, RZ ;  /* 0x0000005c2c057227 */ /* 0x000fe200078e00ff */
[----:B------:R-:W-:Y:S03]  /*59a0*/  SEL R4, R99, R4, !P3 ;  /* 0x0000000463047207 */ /* 0x000fe60005800000 */
[-C--:B------:R-:W-:Y:S01]  /*59b0*/  IMAD.HI.U32 R3, R0, R36.reuse, RZ ;  /* 0x0000002400037227 */ /* 0x080fe200078e00ff */
[----:B------:R-:W-:Y:S03]  /*59c0*/  SHF.R.U32.HI R5, RZ, R93, R5 ;  /* 0x0000005dff057219 */ /* 0x000fe60000011605 */
[----:B------:R-:W-:Y:S01]  /*59d0*/  IMAD.HI.U32 R2, R4, R36, RZ ;  /* 0x0000002404027227 */ /* 0x000fe200078e00ff */
[----:B------:R-:W-:Y:S02]  /*59e0*/  @P2 SHF.R.U32.HI R0, RZ, R37, R3 ;  /* 0x00000025ff002219 */ /* 0x000fe40000011603 */
[----:B------:R-:W-:Y:S02]  /*59f0*/  SHF.R.U32.HI R3, RZ, R97, R6 ;  /* 0x00000061ff037219 */ /* 0x000fe40000011606 */
[----:B------:R-:W-:Y:S01]  /*5a00*/  @P2 SHF.R.U32.HI R4, RZ, R37, R2 ;  /* 0x00000025ff042219 */ /* 0x000fe20000011602 */
[----:B------:R-:W-:Y:S01]  /*5a10*/  IMAD R0, R40, R0, RZ ;  /* 0x0000000028007224 */ /* 0x000fe200078e02ff */
[----:B------:R-:W-:Y:S02]  /*5a20*/  SEL R3, R43, R3, !P0 ;  /* 0x000000032b037207 */ /* 0x000fe40004000000 */
[----:B------:R-:W-:Y:S01]  /*5a30*/  SEL R2, R44, R5, !P3 ;  /* 0x000000052c027207 */ /* 0x000fe20005800000 */
[----:B------:R-:W-:Y:S01]  /*5a40*/  IMAD R5, R40, R4, RZ ;  /* 0x0000000428057224 */ /* 0x000fe200078e02ff */
[C---:B------:R-:W-:Y:S01]  /*5a50*/  ISETP.GE.AND P0, PT, R3.reuse, R0, PT ;  /* 0x000000000300720c */ /* 0x040fe20003f06270 */
[C---:B------:R-:W-:Y:S03]  /*5a60*/  IMAD.HI.U32 R0, R3.reuse, R36, RZ ;  /* 0x0000002403007227 */ /* 0x040fe600078e00ff */
[C---:B------:R-:W-:Y:S02]  /*5a70*/  ISETP.GE.OR P0, PT, R2.reuse, R5, P0 ;  /* 0x000000050200720c */ /* 0x040fe40000706670 */
[----:B------:R-:W-:Y:S04]  /*5a80*/  SHF.R.U32.HI R0, RZ, R37, R0 ;  /* 0x00000025ff007219 */ /* 0x000fe80000011600 */
[C---:B------:R-:W-:Y:S05]  /*5a90*/  SEL R6, R3.reuse, R0, !P2 ;  /* 0x0000000003067207 */ /* 0x040fea0005000000 */
        /* <DEDUP_REMOVED lines=14> */
[----:B------:R-:W-:Y:S07]  /*5b80*/  IMAD R43, R3, R38, R43 ;  /* 0x00000026032b7224 */ /* 0x000fee00078e022b */
.L_x_101:
[----:B-1----:R-:W-:Y:S01]  /*5b90*/  @!P1 ISETP.NE.AND P0, PT, R8, 0x1, PT ;  /* 0x000000010800980c */ /* 0x002fe20003f05270 */
[----:B------:R-:W-:Y:S01]  /*5ba0*/  @!P1 IMAD.HI.U32 R0, R44, R10, RZ ;  /* 0x0000000a2c009227 */ /* 0x000fe200078e00ff */
[----:B------:R-:W-:Y:S01]  /*5bb0*/  @!P1 ISETP.NE.AND P2, PT, R7, 0x1, PT ;  /* 0x000000010700980c */ /* 0x000fe20003f45270 */
[----:B------:R-:W-:Y:S01]  /*5bc0*/  ULOP3.LUT UP0, URZ, UR48, 0x1b0, URZ, 0xc0, !UPT ;  /* 0x000001b030ff7892 */ /* 0x000fe2000f80c0ff */
[----:B------:R-:W-:Y:S01]  /*5bd0*/  R2UR UR42, R15 ;  /* 0x000000000f2a72ca */ /* 0x000fe200000e0000 */
[C---:B------:R-:W-:Y:S01]  /*5be0*/  @!P1 IMAD.HI.U32 R2, R43.reuse, R9, RZ ;  /* 0x000000092b029227 */ /* 0x040fe200078e00ff */
[----:B------:R-:W-:Y:S02]  /*5bf0*/  @!P1 SHF.R.U32.HI R0, RZ, R11, R0 ;  /* 0x0000000bff009219 */ /* 0x000fe40000011600 */
[----:B------:R-:W-:Y:S01]  /*5c00*/  R2UR UR41, R14 ;  /* 0x000000000e2972ca */ /* 0x000fe200000e0000 */
[----:B------:R-:W-:Y:S01]  /*5c10*/  VIADD R112, R112, 0x1 ;  /* 0x0000000170707836 */ /* 0x000fe20000000000 */
[----:B------:R-:W-:Y:S02]  /*5c20*/  @!P1 SHF.R.U32.HI R2, RZ, R12, R2 ;  /* 0x0000000cff029219 */ /* 0x000fe40000011602 */
[----:B------:R-:W-:Y:S02]  /*5c30*/  @!P1 SEL R3, R44, R0, !P2 ;  /* 0x000000002c039207 */ /* 0x000fe40005000000 */
[----:B------:R-:W-:Y:S02]  /*5c40*/  @!P1 SEL R2, R43, R2, !P0 ;  /* 0x000000022b029207 */ /* 0x000fe40004000000 */
[----:B------:R-:W-:Y:S01]  /*5c50*/  @P4 SHF.R.U32.HI R103, RZ, 0x10, R17 ;  /* 0x00000010ff674819 */ /* 0x000fe20000011611 */
[----:B------:R-:W-:Y:S02]  /*5c60*/  USHF.L.U32 UR42, UR42, 0x6, URZ ;  /* 0x000000062a2a7899 */ /* 0x000fe400080006ff */
[----:B------:R-:W-:Y:S02]  /*5c70*/  @!P1 IMAD.IADD R0, R2, 0x1, -R3 ;  /* 0x0000000102009824 */ /* 0x000fe400078e0a03 */
[----:B------:R-:W-:Y:S01]  /*5c80*/  @!P1 IMAD.IADD R2, R3, 0x1, -R2 ;  /* 0x0000000103029824 */ /* 0x000fe200078e0a02 */
[----:B------:R-:W-:Y:S01]  /*5c90*/  USHF.L.U32 UR41, UR41, 0x8, URZ ;  /* 0x0000000829297899 */ /* 0x000fe200080006ff */
[----:B------:R-:W-:Y:S02]  /*5ca0*/  @!P1 IMAD R44, R0, R7, R44 ;  /* 0x00000007002c9224 */ /* 0x000fe400078e022c */
[----:B------:R-:W-:Y:S01]  /*5cb0*/  @!P1 IMAD R43, R2, R8, R43 ;  /* 0x00000008022b9224 */ /* 0x000fe200078e022b */
[----:B------:R-:W-:Y:S08]  /*5cc0*/  BRA.U !UP0, `(.L_x_102) ;  /* 0x0000000108407547 */ /* 0x000ff0000b800000 */
[----:B------:R-:W1:Y:S01]  /*5cd0*/  LDCU.64 UR8, c[0x4][0x88] ;  /* 0x01001100ff0877ac */ /* 0x000e620008000a00 */
[----:B------:R-:W-:Y:S01]  /*5ce0*/  MOV R3, 0x0 ;  /* 0x0000000000037802 */ /* 0x000fe20000000f00 */
[----:B------:R-:W-:Y:S02]  /*5cf0*/  HFMA2 R12, -RZ, RZ, 0, 5.9604644775390625e-08 ;  /* 0x00000001ff0c7431 */ /* 0x000fe400000001ff */
[----:B------:R-:W-:Y:S02]  /*5d00*/  IMAD.MOV.U32 R8, RZ, RZ, 0x70 ;  /* 0x00000070ff087424 */ /* 0x000fe400078e00ff */
[----:B------:R-:W-:Y:S01]  /*5d10*/  IMAD.MOV.U32 R13, RZ, RZ, RZ ;  /* 0x000000ffff0d7224 */ /* 0x000fe200078e00ff */
[----:B------:R-:W2:Y:S01]  /*5d20*/  LDCU.64 UR6, c[0x4][0x90] ;  /* 0x01001200ff0677ac */ /* 0x000ea20008000a00 */
[----:B------:R-:W3:Y:S01]  /*5d30*/  LDC.64 R2, c[0x4][R3] ;  /* 0x0100000003027b82 */ /* 0x000ee20000000a00 */
[----:B------:R-:W4:Y:S01]  /*5d40*/  LDCU.64 UR4, c[0x4][0x8] ;  /* 0x01000100ff0477ac */ /* 0x000f220008000a00 */
[----:B-1----:R-:W-:Y:S01]  /*5d50*/  MOV R5, UR9 ;  /* 0x0000000900057c02 */ /* 0x002fe20008000f00 */
[----:B------:R-:W-:Y:S01]  /*5d60*/  IMAD.U32 R4, RZ, RZ, UR8 ;  /* 0x00000008ff047e24 */ /* 0x000fe2000f8e00ff */
[----:B--2---:R-:W-:Y:S01]  /*5d70*/  MOV R7, UR7 ;  /* 0x0000000700077c02 */ /* 0x004fe20008000f00 */
[----:B------:R-:W-:Y:S01]  /*5d80*/  IMAD.U32 R6, RZ, RZ, UR6 ;  /* 0x00000006ff067e24 */ /* 0x000fe2000f8e00ff */
[----:B----4-:R-:W-:Y:S01]  /*5d90*/  MOV R11, UR5 ;  /* 0x00000005000b7c02 */ /* 0x010fe20008000f00 */
[----:B------:R-:W-:Y:S02]  /*5da0*/  IMAD.U32 R10, RZ, RZ, UR4 ;  /* 0x00000004ff0a7e24 */ /* 0x000fe4000f8e00ff */
[----:B------:R-:W-:Y:S07]  /*5db0*/  LEPC R20, `(.L_x_102) ;  /* 0x000000001014794e */ /* 0x000fee0000000000 */
[----:B---3-5:R-:W-:Y:S05]  /*5dc0*/  CALL.ABS.NOINC R2 ;  /* 0x0000000002007343 */ /* 0x028fea0003c00000 */
.L_x_102:
[----:B------:R-:W-:Y:S01]  /*5dd0*/  LOP3.LUT P0, RZ, R109, 0x1b0, RZ, 0xc0, !PT ;  /* 0x000001b06dff7812 */ /* 0x000fe2000780c0ff */
[----:B------:R-:W-:Y:S11]  /*5de0*/  BSSY.RECONVERGENT B6, `(.L_x_103) ;  /* 0x0000013000067945 */ /* 0x000ff60003800200 */
[----:B------:R-:W-:Y:S01]  /*5df0*/  @!UPT UIADD3 URZ, UPT, UPT, URZ, URZ, URZ ;  /* 0x000000fffffff290 */ /* 0x000fe2000fffe0ff */
[----:B------:R-:W-:Y:S05]  /*5e00*/  @!P0 BRA `(.L_x_104) ;  /* 0x0000000000408947 */ /* 0x000fea0003800000 */
        /* <DEDUP_REMOVED lines=16> */
.L_x_104:
[----:B------:R-:W-:Y:S05]  /*5f10*/  BSYNC.RECONVERGENT B6 ;  /* 0x0000000000067941 */ /* 0x000fea0003800200 */
.L_x_103:
[----:B------:R-:W-:Y:S01]  /*5f20*/  ISETP.NE.U32.AND P4, PT, R90, RZ, PT ;  /* 0x000000ff5a00720c */ /* 0x000fe20003f85070 */
[----:B------:R-:W-:Y:S01]  /*5f30*/  UISETP.NE.AND UP2, UPT, UR50, URZ, UPT ;  /* 0x000000ff3200728c */ /* 0x000fe2000bf45270 */
[----:B------:R-:W-:Y:S01]  /*5f40*/  ISETP.NE.U32.AND P2, PT, RZ, UR38, PT ;  /* 0x00000026ff007c0c */ /* 0x000fe2000bf45070 */
[----:B------:R-:W-:Y:S01]  /*5f50*/  UISETP.NE.U32.AND UP1, UPT, UR44, URZ, UPT ;  /* 0x000000ff2c00728c */ /* 0x000fe2000bf25070 */
[----:B------:R-:W-:Y:S01]  /*5f60*/  ISETP.NE.AND.EX P4, PT, R91, RZ, PT, P4 ;  /* 0x000000ff5b00720c */ /* 0x000fe20003f85340 */
[----:B------:R-:W-:Y:S01]  /*5f70*/  UPLOP3.LUT UP0, UPT, UPT, UPT, UPT, 0x40, 0x4 ;  /* 0x000000000004789c */ /* 0x000fe20003f0e870 */
[----:B------:R-:W-:Y:S01]  /*5f80*/  ISETP.NE.AND.EX P2, PT, RZ, UR39, PT, P2 ;  /* 0x00000027ff007c0c */ /* 0x000fe2000bf45320 */
[----:B------:R-:W-:Y:S01]  /*5f90*/  UISETP.NE.AND.EX UP1, UPT, UR45, URZ, UPT, UP1 ;  /* 0x000000ff2d00728c */ /* 0x000fe2000bf25310 */
[----:B------:R-:W-:Y:S04]  /*5fa0*/  PLOP3.LUT P1, PT, PT, PT, UP2, 0x80, 0x8 ;  /* 0x000000000008781c */ /* 0x000fe80003f2f028 */
[----:B------:R-:W-:Y:S06]  /*5fb0*/  @UP2 UPLOP3.LUT UP0, UPT, UPT, UPT, UP1, 0x80, 0x8 ;  /* 0x000000000008289c */ /* 0x000fec0003f0f010 */
[----:B------:R-:W-:Y:S01]  /*5fc0*/  PLOP3.LUT P0, PT, PT, PT, UP0, 0x80, 0x8 ;  /* 0x000000000008781c */ /* 0x000fe20003f0f008 */
[----:B------:R-:W-:Y:S01]  /*5fd0*/  @!UPT UIADD3 URZ, UPT, UPT, URZ, URZ, URZ ;  /* 0x000000fffffff290 */ /* 0x000fe2000fffe0ff */
[----:B------:R-:W-:Y:S11]  /*5fe0*/  BRA.U !UP1, `(.L_x_105) ;  /* 0x0000000109387547 */ /* 0x000ff6000b800000 */
[----:B------:R-:W-:Y:S01]  /*5ff0*/  UISETP.NE.U32.AND UP0, UPT, UR38, URZ, UPT ;  /* 0x000000ff2600728c */ /* 0x000fe2000bf05070 */
[----:B------:R-:W-:Y:S02]  /*6000*/  HFMA2 R0, -RZ, RZ, 0, 5.9604644775390625e-08 ;  /* 0x00000001ff007431 */ /* 0x000fe400000001ff */
[----:B------:R-:W-:Y:S01]  /*6010*/  IMAD.MOV.U32 R96, RZ, RZ, 0x1 ;  /* 0x00000001ff607424 */ /* 0x000fe200078e00ff */
[----:B------:R-:W-:Y:S06]  /*6020*/  UISETP.NE.AND.EX UP0, UPT, UR39, URZ, UPT, UP0 ;  /* 0x000000ff2700728c */ /* 0x000fec000bf05300 */
[----:B------:R-:W-:Y:S05]  /*6030*/  PLOP3.LUT P3, PT, PT, PT, UP0, 0x80, 0x8 ;  /* 0x000000000008781c */ /* 0x000fea0003f6f008 */
[----:B------:R-:W1:Y:S01]  /*6040*/  @UP0 LDCU.64 UR6, c[0x0][0x888] ;  /* 0x00011100ff0607ac */ /* 0x000e620008000a00 */
[----:B------:R-:W-:Y:S07]  /*6050*/  @UP0 UIMAD UR4, UR36, UR44, URZ ;  /* 0x0000002c240402a4 */ /* 0x000fee000f8e02ff */
[----:B------:R-:W-:Y:S01]  /*6060*/  @!P3 PRMT R96, R0, 0x7610, R96 ;  /* 0x000076100060b816 */ /* 0x000fe20000000060 */
[----:B-1----:R-:W-:Y:S03]  /*6070*/  @UP0 UIMAD.WIDE UR6, UR4, 0x4, UR6 ;  /* 0x00000004040608a5 */ /* 0x002fe6000f8e0206 */
[----:B------:R-:W1:Y:S03]  /*6080*/  @!UP0 LDCU UR4, c[0x0][0x880] ;  /* 0x00011000ff0487ac */ /* 0x000e660008000800 */
[----:B------:R-:W-:Y:S01]  /*6090*/  IMAD.U32 R2, RZ, RZ, UR6 ;  /* 0x00000006ff027e24 */ /* 0x000fe2000f8e00ff */
[----:B------:R-:W-:Y:S05]  /*60a0*/  MOV R3, UR7 ;  /* 0x0000000700037c02 */ /* 0x000fea0008000f00 */
[----:B-----5:R2:W5:Y:S02]  /*60b0*/  @P3 LDG.E R49, desc[UR46][R2.64] ;  /* 0x0000002e02313981 */ /* 0x020564000c1e1900 */
[----:B-12---:R-:W-:Y:S02]  /*60c0*/  @!P3 IMAD.U32 R49, RZ, RZ, UR4 ;  /* 0x00000004ff31be24 */ /* 0x006fe4000f8e00ff */
.L_x_105:
[----:B------:R-:W-:Y:S05]  /*60d0*/  @!P4 BRA `(.L_x_106) ;  /* 0x000000000020c947 */ /* 0x000fea0003800000 */
[----:B------:R-:W-:Y:S04]  /*60e0*/  ISETP.NE.U32.AND P3, PT, R88, RZ, PT ;  /* 0x000000ff5800720c */ /* 0x000fe80003f65070 */
[----:B------:R-:W-:Y:S11]  /*60f0*/  ISETP.NE.AND.EX P3, PT, R89, RZ, PT, P3 ;  /* 0x000000ff5900720c */ /* 0x000ff60003f65330 */
[----:B------:R-:W-:Y:S02]  /*6100*/  @!UPT UIADD3 URZ, UPT, UPT, URZ, URZ, URZ ;  /* 0x000000fffffff290 */ /* 0x000fe4000fffe0ff */
[----:B------:R-:W1:Y:S01]  /*6110*/  @P3 LDC.64 R2, c[0x0][0x8a8] ;  /* 0x00022a00ff023b82 */ /* 0x000e620000000a00 */
[----:B------:R-:W-:Y:S04]  /*6120*/  @P3 IMAD R0, R90, UR36, RZ ;  /* 0x000000245a003c24 */ /* 0x000fe8000f8e02ff */
[----:B-1----:R-:W-:Y:S05]  /*6130*/  @P3 IMAD.WIDE R2, R0, 0x4, R2 ;  /* 0x0000000400023825 */ /* 0x002fea00078e0202 */
[----:B-----5:R1:W5:Y:S02]  /*6140*/  @P3 LDG.E R47, desc[UR46][R2.64] ;  /* 0x0000002e022f3981 */ /* 0x020364000c1e1900 */
[----:B-1----:R-:W2:Y:S02]  /*6150*/  @!P3 LDC R47, c[0x0][0x8a0] ;  /* 0x00022800ff2fbb82 */ /* 0x002ea40000000800 */
.L_x_106:
[----:B-----5:R-:W-:Y:S01]  /*6160*/  FSETP.NEU.AND P4, PT, R49, RZ, PT ;  /* 0x000000ff3100720b */ /* 0x020fe20003f8d000 */
[----:B------:R-:W-:Y:S01]  /*6170*/  BSSY B1, `(.L_x_107) ;  /* 0x0000042000017945 */ /* 0x000fe20003800000 */
[----:B------:R-:W-:Y:S01]  /*6180*/  SEL R5, RZ, 0xffffffff, P2 ;  /* 0xffffffffff057807 */ /* 0x000fe20001000000 */
[----:B------:R-:W-:Y:S01]  /*6190*/  IMAD.MOV.U32 R115, RZ, RZ, 0x1 ;  /* 0x00000001ff737424 */ /* 0x000fe200078e00ff */
[----:B------:R-:W-:Y:S02]  /*61a0*/  LOP3.LUT P3, RZ, R96, 0xff, RZ, 0xc0, !PT ;  /* 0x000000ff60ff7812 */ /* 0x000fe4000786c0ff */
[----:B------:R-:W-:Y:S02]  /*61b0*/  CS2R R86, SRZ ;  /* 0x0000000000567805 */ /* 0x000fe4000001ff00 */
[----:B------:R-:W-:Y:S02]  /*61c0*/  @P1 SEL R0, RZ, 0xffffffff, P4 ;  /* 0xffffffffff001807 */ /* 0x000fe40002000000 */
[----:B------:R-:W-:Y:S02]  /*61d0*/  CS2R R84, SRZ ;  /* 0x0000000000547805 */ /* 0x000fe4000001ff00 */
[----:B------:R-:W-:Y:S02]  /*61e0*/  LEA R2, R105, UR49, 0x3 ;  /* 0x0000003169027c11 */ /* 0x000fe4000f8e18ff */
[----:B------:R-:W-:Y:S02]  /*61f0*/  CS2R R82, SRZ ;  /* 0x0000000000527805 */ /* 0x000fe4000001ff00 */
[----:B------:R-:W-:Y:S02]  /*6200*/  @P0 SEL R0, R5, R0, !P3 ;  /* 0x0000000005000207 */ /* 0x000fe40005800000 */
[----:B------:R-:W-:Y:S02]  /*6210*/  CS2R R80, SRZ ;  /* 0x0000000000507805 */ /* 0x000fe4000001ff00 */
[----:B------:R-:W-:Y:S02]  /*6220*/  LEA R113, R45, UR49, 0x3 ;  /* 0x000000312d717c11 */ /* 0x000fe4000f8e18ff */
[----:B------:R-:W-:Y:S02]  /*6230*/  @P1 LOP3.LUT R0, R0, 0x1, RZ, 0xc0, !PT ;  /* 0x0000000100001812 */ /* 0x000fe400078ec0ff */
[----:B------:R-:W-:Y:S02]  /*6240*/  SHF.L.U32 R3, R107, 0x1f, RZ ;  /* 0x0000001f6b037819 */ /* 0x000fe400000006ff */
[----:B------:R-:W-:Y:S02]  /*6250*/  ISETP.NE.U32.OR P6, PT, R0, 0x1, !P1 ;  /* 0x000000010000780c */ /* 0x000fe40004fc5470 */
[----:B------:R-:W-:Y:S02]  /*6260*/  PLOP3.LUT P2, PT, PT, PT, UP1, 0x80, 0x8 ;  /* 0x000000000008781c */ /* 0x000fe40003f4f018 */
[----:B------:R-:W-:Y:S02]  /*6270*/  LEA.HI R48, R45, R45, RZ, 0x1 ;  /* 0x0000002d2d307211 */ /* 0x000fe400078f08ff */
[----:B------:R-:W-:Y:S02]  /*6280*/  SEL R4, RZ, 0xffffffff, P4 ;  /* 0xffffffffff047807 */ /* 0x000fe40002000000 */
[----:B------:R-:W-:Y:S05]  /*6290*/  P2R R118, PR, RZ, 0x40 ;  /* 0x00000040ff767803 */ /* 0x000fea0000000000 */
[----:B------:R-:W-:Y:S02]  /*62a0*/  @P6 SHF.L.U32 R0, R104, 0x1f, RZ ;  /* 0x0000001f68006819 */ /* 0x000fe400000006ff */
[----:B------:R-:W-:Y:S02]  /*62b0*/  @P2 SEL R4, R5, R4, !P3 ;  /* 0x0000000405042207 */ /* 0x000fe40005800000 */
[----:B------:R1:W3:Y:S02]  /*62c0*/  @P6 SYNCS.PHASECHK.TRANS64.TRYWAIT P1, [R2+URZ+0x140], R0 ;  /* 0x00014000020065a7 */ /* 0x0002e400080211ff */
[----:B------:R-:W-:Y:S04]  /*62d0*/  LOP3.LUT R4, R4, 0x1, RZ, 0xc0, !PT ;  /* 0x0000000104047812 */ /* 0x000fe800078ec0ff */
[----:B------:R-:W-:Y:S04]  /*62e0*/  ISETP.NE.U32.AND P5, PT, R4, 0x1, PT ;  /* 0x000000010400780c */ /* 0x000fe80003fa5070 */
[----:B------:R-:W-:Y:S01]  /*62f0*/  P2R R116, PR, RZ, 0x20 ;  /* 0x00000020ff747803 */ /* 0x000fe20000000000 */
[----:B------:R4:W2:Y:S01]  /*6300*/  SYNCS.PHASECHK.TRANS64.TRYWAIT P0, [R113+URZ+0x1b0], R3 ;  /* 0x0001b003710075a7 */ /* 0x0008a200080011ff */
[C---:B-1----:R-:W-:Y:S01]  /*6310*/  IMAD.SHL.U32 R0, R48.reuse, 0x80, RZ ;  /* 0x0000008030007824 */ /* 0x042fe200078e00ff */
[----:B------:R-:W-:Y:S04]  /*6320*/  LOP3.LUT R48, R48, 0xffe, RZ, 0xc0, !PT ;  /* 0x00000ffe30307812 */ /* 0x000fe800078ec0ff */
[----:B------:R-:W-:Y:S01]  /*6330*/  LOP3.LUT R0, R0, 0xffffff00, RZ, 0xc0, !PT ;  /* 0xffffff0000007812 */ /* 0x000fe200078ec0ff */
[----:B------:R-:W-:Y:S04]  /*6340*/  IMAD.IADD R48, R45, 0x1, -R48 ;  /* 0x000000012d307824 */ /* 0x000fe800078e0a30 */
[----:B------:R-:W-:Y:S04]  /*6350*/  IMAD.IADD R0, R46, 0x1, R0 ;  /* 0x000000012e007824 */ /* 0x000fe800078e0200 */
[----:B------:R-:W-:Y:S01]  /*6360*/  IMAD R48, R48, 0x100000, R0 ;  /* 0x0010000030307824 */ /* 0x000fe200078e0200 */
[----:B---3--:R-:W-:Y:S01]  /*6370*/  @P6 SEL R115, RZ, 0x1, !P1 ;  /* 0x00000001ff736807 */ /* 0x008fe20004800000 */
[----:B----4-:R-:W-:Y:S06]  /*6380*/  @!P6 BRA `(.L_x_108) ;  /* 0x000000000080e947 */ /* 0x010fec0003800000 */
[----:B------:R-:W-:Y:S01]  /*6390*/  @P5 IMAD R5, R105, 0x1000, R100 ;  /* 0x0000100069055824 */ /* 0x000fe200078e0264 */
[----:B------:R-:W-:Y:S01]  /*63a0*/  ISETP.NE.AND P1, PT, R115, RZ, PT ;  /* 0x000000ff7300720c */ /* 0x000fe20003f25270 */
[----:B------:R-:W-:Y:S01]  /*63b0*/  BSSY B0, `(.L_x_109) ;  /* 0x000000b000007945 */ /* 0x000fe20003800000 */
[----:B------:R-:W-:Y:S01]  /*63c0*/  CS2R R82, SRZ ;  /* 0x0000000000527805 */ /* 0x000fe2000001ff00 */
[----:B------:R-:W-:Y:S01]  /*63d0*/  @P5 VIADD R4, R5, UR49 ;  /* 0x0000003105045c36 */ /* 0x000fe20008000000 */
[----:B------:R-:W-:Y:S02]  /*63e0*/  CS2R R80, SRZ ;  /* 0x0000000000507805 */ /* 0x000fe4000001ff00 */
[----:B------:R-:W-:Y:S02]  /*63f0*/  CS2R R86, SRZ ;  /* 0x0000000000567805 */ /* 0x000fe4000001ff00 */
[----:B------:R-:W-:Y:S01]  /*6400*/  CS2R R84, SRZ ;  /* 0x0000000000547805 */ /* 0x000fe2000001ff00 */
[----:B------:R-:W-:Y:S04]  /*6410*/  @P5 IMAD R4, R108, -0x10, R4 ;  /* 0xfffffff06c045824 */ /* 0x000fe800078e0204 */
[----:B------:R-:W-:Y:S05]  /*6420*/  @P1 BRA `(.L_x_110) ;  /* 0x00000000000c1947 */ /* 0x000fea0003800000 */
[----:B------:R-:W-:Y:S04]  /*6430*/  SHF.L.U32 R0, R104, 0x1f, RZ ;  /* 0x0000001f68007819 */ /* 0x000fe800000006ff */
[----:B------:R-:W1:Y:S02]  /*6440*/  SYNCS.PHASECHK.TRANS64.TRYWAIT P1, [R2+URZ+0x140], R0 ;  /* 0x00014000020075a7 */ /* 0x000e6400080211ff */
[----:B-1----:R-:W-:Y:S05]  /*6450*/  @!P1 BRA `(.L_x_111) ;  /* 0x0000004400909947 */ /* 0x002fea0003800000 */
.L_x_110:
[----:B------:R-:W-:Y:S05]  /*6460*/  BSYNC B0 ;  /* 0x0000000000007941 */ /* 0x000fea0003800000 */
.L_x_109:
[----:B------:R-:W-:Y:S01]  /*6470*/  ISETP.NE.AND P1, PT, R116, RZ, PT ;  /* 0x000000ff7400720c */ /* 0x000fe20003f25270 */
[----:B-1----:R-:W-:Y:S02]  /*6480*/  VIADD R2, R2, 0x160 ;  /* 0x0000016002027836 */ /* 0x002fe40000000000 */
[----:B------:R-:W-:Y:S02]  /*6490*/  IMAD.U32 R0, RZ, RZ, UR37 ;  /* 0x00000025ff007e24 */ /* 0x000fe4000f8e00ff */
[----:B------:R-:W-:Y:S03]  /*64a0*/  VIADD R105, R105, 0x1 ;  /* 0x0000000169697836 */ /* 0x000fe60000000000 */
[----:B------:R-:W-:Y:S05]  /*64b0*/  PRMT R0, R0, 0x654, R2 ;  /* 0x0000065400007816 */ /* 0x000fea0000000002 */
[----:B------:R1:W3:Y:S04]  /*64c0*/  @P1 LDS.128 R80, [R5+UR49+0x400] ;  /* 0x0004003105501984 */ /* 0x0002e80008000c00 */
[----:B------:R1:W4:Y:S01]  /*64d0*/  @P1 LDS.128 R84, [R4+0x410] ;  /* 0x0004100004541984 */ /* 0x0003220000000c00 */
[C---:B------:R-:W-:Y:S01]  /*64e0*/  ISETP.NE.AND P1, PT, R105.reuse, 0x4, PT ;  /* 0x000000046900780c */ /* 0x040fe20003f25270 */
[----:B------:R-:W-:Y:S01]  /*64f0*/  @!PT LDS RZ, [RZ] ;  /* 0x00000000fffff984 */ /* 0x000fe20000000800 */
[----:B------:R-:W-:Y:S01]  /*6500*/  @!PT LDS RZ, [RZ] ;  /* 0x00000000fffff984 */ /* 0x000fe20000000800 */
[----:B------:R-:W-:Y:S01]  /*6510*/  @!PT LDS RZ, [RZ] ;  /* 0x00000000fffff984 */ /* 0x000fe20000000800 */
[----:B------:R-:W-:Y:S01]  /*6520*/  @!PT LDS RZ, [RZ] ;  /* 0x00000000fffff984 */ /* 0x000fe20000000800 */
[----:B------:R5:W-:Y:S06]  /*6530*/  MEMBAR.ALL.CTA ;  /* 0x0000000000007992 */ /* 0x000bec0000008000 */
[----:B-----5:R-:W5:Y:S01]  /*6540*/  FENCE.VIEW.ASYNC.S ;  /* 0x00000000000073c6 */ /* 0x020f620000000000 */
[----:B------:R-:W-:Y:S01]  /*6550*/  SEL R105, R105, RZ, P1 ;  /* 0x000000ff69697207 */ /* 0x000fe20000800000 */
[----:B-----5:R5:W-:Y:S02]  /*6560*/  SYNCS.ARRIVE.TRANS64.RED.A1T0 RZ, [R0+URZ], RZ ;  /* 0x000000ff00ff79a7 */ /* 0x020be400081004ff */
[----:B-----5:R-:W-:Y:S04]  /*6570*/  SEL R0, RZ, 0x1, P1 ;  /* 0x00000001ff007807 */ /* 0x020fe80000800000 */
[----:B-1-3--:R-:W-:Y:S02]  /*6580*/  LOP3.LUT R104, R104, R0, RZ, 0x3c, !PT ;  /* 0x0000000068687212 */ /* 0x00afe400078e3cff */
.L_x_108:
[----:B------:R-:W-:Y:S05]  /*6590*/  BSYNC B1 ;  /* 0x0000000000017941 */ /* 0x000fea0003800000 */
.L_x_107:
[----:B------:R-:W-:Y:S04]  /*65a0*/  SHF.R.U32.HI R0, RZ, 0x15, R48 ;  /* 0x00000015ff007819 */ /* 0x000fe80000011630 */
[----:B------:R-:W-:Y:S01]  /*65b0*/  LOP3.LUT P1, RZ, R0, 0x3, R101, 0x48, !PT ;  /* 0x0000000300ff7812 */ /* 0x000fe20007824865 */
[----:B------:R-:W-:Y:S01]  /*65c0*/  @!UPT UIADD3 URZ, UPT, UPT, URZ, URZ, URZ ;  /* 0x000000fffffff290 */ /* 0x000fe2000fffe0ff */
[----:B--2---:R-:W-:Y:S11]  /*65d0*/  @P0 BRA `(.L_x_112) ;  /* 0x0000000000080947 */ /* 0x004ff60003800000 */
[----:B------:R-:W1:Y:S02]  /*65e0*/  SYNCS.PHASECHK.TRANS64.TRYWAIT P0, [R113+URZ+0x1b0], R3 ;  /* 0x0001b003710075a7 */ /* 0x000e6400080011ff */
[----:B-1----:R-:W-:Y:S05]  /*65f0*/  @!P0 BRA `(.L_x_113) ;  /* 0x00000044003c8947 */ /* 0x002fea0003800000 */
.L_x_112:
[----:B------:R-:W-:Y:S05]  /*6600*/  @!P1 BRA `(.L_x_114) ;  /* 0x0000000000409947 */ /* 0x000fea0003800000 */
[----:B------:R-:W2:Y:S01]  /*6610*/  LDCU.64 UR8, c[0x4][0x78] ;  /* 0x01000f00ff0877ac */ /* 0x000ea20008000a00 */
[----:B-1----:R-:W-:Y:S01]  /*6620*/  MOV R3, 0x0 ;  /* 0x0000000000037802 */ /* 0x002fe20000000f00 */
[----:B------:R-:W-:Y:S02]  /*6630*/  HFMA2 R12, -RZ, RZ, 0, 5.9604644775390625e-08 ;  /* 0x00000001ff0c7431 */ /* 0x000fe400000001ff */
[----:B------:R-:W-:Y:S02]  /*6640*/  IMAD.MOV.U32 R8, RZ, RZ, 0x192 ;  /* 0x00000192ff087424 */ /* 0x000fe400078e00ff */
[----:B------:R-:W-:Y:S01]  /*6650*/  IMAD.MOV.U32 R13, RZ, RZ, RZ ;  /* 0x000000ffff0d7224 */ /* 0x000fe200078e00ff */
[----:B------:R-:W1:Y:S01]  /*6660*/  LDCU.64 UR6, c[0x4][0x80] ;  /* 0x01001000ff0677ac */ /* 0x000e620008000a00 */
[----:B------:R-:W3:Y:S01]  /*6670*/  LDC.64 R2, c[0x4][R3] ;  /* 0x0100000003027b82 */ /* 0x000ee20000000a00 */
[----:B------:R-:W5:Y:S01]  /*6680*/  LDCU.64 UR4, c[0x4][0x18] ;  /* 0x01000300ff0477ac */ /* 0x000f620008000a00 */
[----:B--2---:R-:W-:Y:S01]  /*6690*/  MOV R5, UR9 ;  /* 0x0000000900057c02 */ /* 0x004fe20008000f00 */
[----:B------:R-:W-:Y:S01]  /*66a0*/  IMAD.U32 R4, RZ, RZ, UR8 ;  /* 0x00000008ff047e24 */ /* 0x000fe2000f8e00ff */
[----:B-1----:R-:W-:Y:S01]  /*66b0*/  MOV R7, UR7 ;  /* 0x0000000700077c02 */ /* 0x002fe20008000f00 */
[----:B------:R-:W-:Y:S01]  /*66c0*/  IMAD.U32 R6, RZ, RZ, UR6 ;  /* 0x00000006ff067e24 */ /* 0x000fe2000f8e00ff */
[----:B-----5:R-:W-:Y:S01]  /*66d0*/  MOV R11, UR5 ;  /* 0x00000005000b7c02 */ /* 0x020fe20008000f00 */
[----:B------:R-:W-:Y:S02]  /*66e0*/  IMAD.U32 R10, RZ, RZ, UR4 ;  /* 0x00000004ff0a7e24 */ /* 0x000fe4000f8e00ff */
[----:B------:R-:W-:Y:S07]  /*66f0*/  LEPC R20, `(.L_x_114) ;  /* 0x000000001014794e */ /* 0x000fee0000000000 */
[----:B---34-:R-:W-:Y:S05]  /*6700*/  CALL.ABS.NOINC R2 ;  /* 0x0000000002007343 */ /* 0x018fea0003c00000 */
.L_x_114:
[----:B------:R-:W-:Y:S01]  /*6710*/  F2FP.F16.E5M2.UNPACK_B R4, R81 ;  /* 0x00000051ff04723e */ /* 0x000fe200020004ff */
[----:B------:R-:W-:Y:S05]  /*6720*/  WARPSYNC.ALL ;  /* 0x0000000000007948 */ /* 0x000fea0003800000 */
[----:B------:R-:W-:Y:S01]  /*6730*/  R2UR UR4, R48 ;  /* 0x00000000300472ca */ /* 0x000fe200000e0000 */
[--C-:B------:R-:W-:Y:S01]  /*6740*/  HADD2.F32 R53, -RZ, R4.reuse.H0_H0 ;  /* 0x20000004ff357230 */ /* 0x100fe20000004100 */
[-C--:B-1----:R-:W-:Y:S01]  /*6750*/  F2FP.F16.E5M2.UNPACK_B R3, R80.reuse ;  /* 0x00000050ff03723e */ /* 0x082fe200020004ff */
[----:B------:R-:W-:Y:S01]  /*6760*/  HADD2.F32 R54, -RZ, R4.H1_H1 ;  /* 0x30000004ff367230 */ /* 0x000fe20000004100 */
[----:B------:R-:W-:Y:S01]  /*6770*/  F2FP.F16.E5M2.UNPACK_B R0, R80.H1 ;  /* 0x00000050ff00723e */ /* 0x000fe200030004ff */
[----:B------:R-:W-:Y:S01]  /*6780*/  BSSY.RECONVERGENT B0, `(.L_x_115) ;  /* 0x0000099000007945 */ /* 0x000fe20003800200 */
[----:B------:R-:W-:Y:S01]  /*6790*/  F2FP.F16.E5M2.UNPACK_B R64, R83.H1 ;  /* 0x00000053ff40723e */ /* 0x000fe200030004ff */
[--C-:B------:R-:W-:Y:S01]  /*67a0*/  HADD2.F32 R2, -RZ, R3.reuse.H0_H0 ;  /* 0x20000003ff027230 */ /* 0x100fe20000004100 */
[----:B----4-:R-:W-:Y:S01]  /*67b0*/  F2FP.F16.E5M2.UNPACK_B R74, R86 ;  /* 0x00000056ff4a723e */ /* 0x010fe200020004ff */
[----:B------:R-:W-:Y:S01]  /*67c0*/  HADD2.F32 R50, -RZ, R3.H1_H1 ;  /* 0x30000003ff327230 */ /* 0x000fe20000004100 */
[----:B------:R-:W-:Y:S01]  /*67d0*/  F2FP.F16.E5M2.UNPACK_B R3, R81.H1 ;  /* 0x00000051ff03723e */ /* 0x000fe200030004ff */
[--C-:B------:R-:W-:Y:S01]  /*67e0*/  HADD2.F32 R51, -RZ, R0.reuse.H0_H0 ;  /* 0x20000000ff337230 */ /* 0x100fe20000004100 */
[----:B------:R-:W-:Y:S01]  /*67f0*/  IADD3 R114, PT, PT, R100, UR49, RZ ;  /* 0x0000003164727c10 */ /* 0x000fe2000fffe0ff */
[----:B------:R-:W-:Y:S01]  /*6800*/  HADD2.F32 R52, -RZ, R0.H1_H1 ;  /* 0x30000000ff347230 */ /* 0x000fe20000004100 */
[----:B------:R-:W-:Y:S01]  /*6810*/  LDTM.16dp32bit_t0_t15.x32 R4, tmem[UR4] ;  /* 0x00000004000479ee */ /* 0x000fe20008a80000 */
[----:B------:R-:W1:Y:S01]  /*6820*/  LDTM.16dp32bit_t16_t31.x32 R4, tmem[UR4+0x20] ;  /* 0x00002004000479ee */ /* 0x000e620008aa0000 */
[-C--:B------:R-:W-:Y:S01]  /*6830*/  F2FP.F16.E5M2.UNPACK_B R0, R82.reuse ;  /* 0x00000052ff00723e */ /* 0x080fe200020004ff */
[--C-:B------:R-:W-:Y:S01]  /*6840*/  HADD2.F32 R55, -RZ, R3.reuse.H0_H0 ;  /* 0x20000003ff377230 */ /* 0x100fe20000004100 */
[----:B------:R-:W-:Y:S01]  /*6850*/  SHF.L.U32 R117, R102, 0x4, RZ ;  /* 0x0000000466757819 */ /* 0x000fe200000006ff */
[----:B------:R-:W-:Y:S01]  /*6860*/  HADD2.F32 R56, -RZ, R3.H1_H1 ;  /* 0x30000003ff387230 */ /* 0x000fe20000004100 */
[----:B------:R-:W-:Y:S01]  /*6870*/  F2FP.F16.E5M2.UNPACK_B R3, R82.H1 ;  /* 0x00000052ff03723e */ /* 0x000fe200030004ff */
[--C-:B------:R-:W-:Y:S01]  /*6880*/  HADD2.F32 R57, -RZ, R0.reuse.H0_H0 ;  /* 0x20000000ff397230 */ /* 0x100fe20000004100 */
[----:B------:R-:W-:Y:S01]  /*6890*/  IADD3 R114, PT, PT, R114, R117, RZ ;  /* 0x0000007572727210 */ /* 0x000fe20007ffe0ff */
[----:B------:R-:W-:Y:S01]  /*68a0*/  HADD2.F32 R58, -RZ, R0.H1_H1 ;  /* 0x30000000ff3a7230 */ /* 0x000fe20000004100 */
[----:B------:R-:W-:Y:S01]  /*68b0*/  F2FP.F16.E5M2.UNPACK_B R0, R83 ;  /* 0x00000053ff00723e */ /* 0x000fe200020004ff */
[--C-:B------:R-:W-:Y:S01]  /*68c0*/  HADD2.F32 R59, -RZ, R3.reuse.H0_H0 ;  /* 0x20000003ff3b7230 */ /* 0x100fe20000004100 */
[----:B------:R-:W-:Y:S01]  /*68d0*/  ISETP.NE.AND P0, PT, R110, RZ, PT ;  /* 0x000000ff6e00720c */ /* 0x000fe20003f05270 */
[----:B------:R-:W-:Y:S01]  /*68e0*/  HADD2.F32 R60, -RZ, R3.H1_H1 ;  /* 0x30000003ff3c7230 */ /* 0x000fe20000004100 */
[-C--:B------:R-:W-:Y:S01]  /*68f0*/  F2FP.F16.E5M2.UNPACK_B R3, R84.reuse ;  /* 0x00000054ff03723e */ /* 0x080fe200020004ff */
[--C-:B------:R-:W-:Y:S01]  /*6900*/  HADD2.F32 R61, -RZ, R0.reuse.H0_H0 ;  /* 0x20000000ff3d7230 */ /* 0x100fe20000004100 */
[----:B------:R-:W-:Y:S01]  /*6910*/  ISETP.NE.AND P6, PT, R118, RZ, PT ;  /* 0x000000ff7600720c */ /* 0x000fe20003fc5270 */
[----:B------:R-:W-:Y:S01]  /*6920*/  HADD2.F32 R62, -RZ, R0.H1_H1 ;  /* 0x30000000ff3e7230 */ /* 0x000fe20000004100 */
[----:B------:R-:W-:Y:S01]  /*6930*/  F2FP.F16.E5M2.UNPACK_B R0, R84.H1 ;  /* 0x00000054ff00723e */ /* 0x000fe200030004ff */
[--C-:B------:R-:W-:Y:S02]  /*6940*/  HADD2.F32 R65, -RZ, R3.reuse.H0_H0 ;  /* 0x20000003ff417230 */ /* 0x100fe40000004100 */
[----:B------:R-:W-:Y:S01]  /*6950*/  HADD2.F32 R66, -RZ, R3.H1_H1 ;  /* 0x30000003ff427230 */ /* 0x000fe20000004100 */
[-C--:B------:R-:W-:Y:S01]  /*6960*/  F2FP.F16.E5M2.UNPACK_B R3, R85.reuse ;  /* 0x00000055ff03723e */ /* 0x080fe200020004ff */
[--C-:B------:R-:W-:Y:S02]  /*6970*/  HADD2.F32 R67, -RZ, R0.reuse.H0_H0 ;  /* 0x20000000ff437230 */ /* 0x100fe40000004100 */
[----:B------:R-:W-:Y:S01]  /*6980*/  HADD2.F32 R68, -RZ, R0.H1_H1 ;  /* 0x30000000ff447230 */ /* 0x000fe20000004100 */
[----:B------:R-:W-:Y:S01]  /*6990*/  F2FP.F16.E5M2.UNPACK_B R0, R85.H1 ;  /* 0x00000055ff00723e */ /* 0x000fe200030004ff */
[--C-:B------:R-:W-:Y:S02]  /*69a0*/  HADD2.F32 R69, -RZ, R3.reuse.H0_H0 ;  /* 0x20000003ff457230 */ /* 0x100fe40000004100 */
[C---:B-1----:R-:W-:Y:S01]  /*69b0*/  FMUL R7, R47.reuse, R7 ;  /* 0x000000072f077220 */ /* 0x042fe20000400000 */
[----:B------:R-:W-:Y:S01]  /*69c0*/  HADD2.F32 R70, -RZ, R3.H1_H1 ;  /* 0x30000003ff467230 */ /* 0x000fe20000004100 */
[----:B------:R-:W-:Y:S01]  /*69d0*/  F2FP.F16.E5M2.UNPACK_B R3, R86.H1 ;  /* 0x00000056ff03723e */ /* 0x000fe200030004ff */
[--C-:B------:R-:W-:Y:S02]  /*69e0*/  HADD2.F32 R71, -RZ, R0.reuse.H0_H0 ;  /* 0x20000000ff477230 */ /* 0x100fe40000004100 */
[----:B------:R-:W-:Y:S02]  /*69f0*/  HADD2.F32 R72, -RZ, R0.H1_H1 ;  /* 0x30000000ff487230 */ /* 0x000fe40000004100 */
[----:B------:R-:W-:Y:S01]  /*6a00*/  FMUL R0, R47, R4 ;  /* 0x000000042f007220 */ /* 0x000fe20000400000 */
[--C-:B------:R-:W-:Y:S01]  /*6a10*/  HADD2.F32 R73, -RZ, R74.reuse.H0_H0 ;  /* 0x2000004aff497230 */ /* 0x100fe20000004100 */
[----:B------:R-:W-:Y:S01]  /*6a20*/  F2FP.F16.E5M2.UNPACK_B R4, R87 ;  /* 0x00000057ff04723e */ /* 0x000fe200020004ff */
[----:B------:R-:W-:Y:S02]  /*6a30*/  HADD2.F32 R74, -RZ, R74.H1_H1 ;  /* 0x3000004aff4a7230 */ /* 0x000fe40000004100 */
[----:B------:R-:W-:Y:S01]  /*6a40*/  FFMA R0, R49, R2, R0 ;  /* 0x0000000231007223 */ /* 0x000fe20000000000 */
[----:B------:R-:W-:Y:S01]  /*6a50*/  FMUL R2, R47, R5 ;  /* 0x000000052f027220 */ /* 0x000fe20000400000 */
[--C-:B------:R-:W-:Y:S01]  /*6a60*/  HADD2.F32 R75, -RZ, R3.reuse.H0_H0 ;  /* 0x20000003ff4b7230 */ /* 0x100fe20000004100 */
[----:B------:R-:W-:Y:S01]  /*6a70*/  F2FP.F16.E5M2.UNPACK_B R5, R87.H1 ;  /* 0x00000057ff05723e */ /* 0x000fe200030004ff */
[----:B------:R-:W-:Y:S02]  /*6a80*/  HADD2.F32 R76, -RZ, R3.H1_H1 ;  /* 0x30000003ff4c7230 */ /* 0x000fe40000004100 */
[----:B------:R-:W-:Y:S01]  /*6a90*/  FFMA R2, R49, R50, R2 ;  /* 0x0000003231027223 */ /* 0x000fe20000000002 */
[--C-:B------:R-:W-:Y:S02]  /*6aa0*/  HADD2.F32 R50, -RZ, R4.reuse.H0_H0 ;  /* 0x20000004ff327230 */ /* 0x100fe40000004100 */
[C---:B------:R-:W-:Y:S01]  /*6ab0*/  FMUL R3, R47.reuse, R6 ;  /* 0x000000062f037220 */ /* 0x040fe20000400000 */
[--C-:B------:R-:W-:Y:S02]  /*6ac0*/  HADD2.F32 R77, -RZ, R5.reuse.H1_H1 ;  /* 0x30000005ff4d7230 */ /* 0x100fe40000004100 */
[C---:B------:R-:W-:Y:S01]  /*6ad0*/  FMUL R6, R47.reuse, R11 ;  /* 0x0000000b2f067220 */ /* 0x040fe20000400000 */
[----:B------:R-:W-:Y:S01]  /*6ae0*/  FMUL R11, R47, R16 ;  /* 0x000000102f0b7220 */ /* 0x000fe20000400000 */
[C---:B------:R-:W-:Y:S01]  /*6af0*/  FFMA R3, R49.reuse, R51, R3 ;  /* 0x0000003331037223 */ /* 0x040fe20000000003 */
[----:B------:R-:W-:Y:S01]  /*6b00*/  FFMA R7, R49, R52, R7 ;  /* 0x0000003431077223 */ /* 0x000fe20000000007 */
[----:B------:R-:W-:Y:S02]  /*6b10*/  HADD2.F32 R51, -RZ, R4.H1_H1 ;  /* 0x30000004ff337230 */ /* 0x000fe40000004100 */
[C---:B------:R-:W-:Y:S01]  /*6b20*/  FMUL R4, R47.reuse, R9 ;  /* 0x000000092f047220 */ /* 0x040fe20000400000 */
[----:B------:R-:W-:Y:S02]  /*6b30*/  HADD2.F32 R52, -RZ, R5.H0_H0 ;  /* 0x20000005ff347230 */ /* 0x000fe40000004100 */
[----:B------:R-:W-:Y:S01]  /*6b40*/  FMUL R16, R47, R21 ;  /* 0x000000152f107220 */ /* 0x000fe20000400000 */
[----:B------:R-:W-:Y:S01]  /*6b50*/  F2FP.SATFINITE.E5M2.F32.PACK_AB_MERGE_C R78, R7, R3, RZ ;  /* 0x00000003074e723e */ /* 0x000fe200048060ff */
[C---:B------:R-:W-:Y:S01]  /*6b60*/  FMUL R3, R47.reuse, R8 ;  /* 0x000000082f037220 */ /* 0x040fe20000400000 */
[C---:B------:R-:W-:Y:S01]  /*6b70*/  FMUL R7, R47.reuse, R12 ;  /* 0x0000000c2f077220 */ /* 0x040fe20000400000 */
[C---:B------:R-:W-:Y:S01]  /*6b80*/  FMUL R8, R47.reuse, R13 ;  /* 0x0000000d2f087220 */ /* 0x040fe20000400000 */
[----:B------:R-:W-:Y:S01]  /*6b90*/  FMUL R12, R47, R17 ;  /* 0x000000112f0c7220 */ /* 0x000fe20000400000 */
[C---:B------:R-:W-:Y:S01]  /*6ba0*/  FFMA R3, R49.reuse, R53, R3 ;  /* 0x0000003531037223 */ /* 0x040fe20000000003 */
[----:B------:R-:W-:Y:S01]  /*6bb0*/  FFMA R4, R49, R54, R4 ;  /* 0x0000003631047223 */ /* 0x000fe20000000004 */
[C---:B------:R-:W-:Y:S01]  /*6bc0*/  FMUL R5, R47.reuse, R10 ;  /* 0x0000000a2f057220 */ /* 0x040fe20000400000 */
[C---:B------:R-:W-:Y:S01]  /*6bd0*/  FMUL R9, R47.reuse, R14 ;  /* 0x0000000e2f097220 */ /* 0x040fe20000400000 */
[C---:B------:R-:W-:Y:S01]  /*6be0*/  FMUL R10, R47.reuse, R15 ;  /* 0x0000000f2f0a7220 */ /* 0x040fe20000400000 */
[----:B------:R-:W-:Y:S01]  /*6bf0*/  FMUL R15, R47, R20 ;  /* 0x000000142f0f7220 */ /* 0x000fe20000400000 */
[C---:B------:R-:W-:Y:S01]  /*6c00*/  FFMA R5, R49.reuse, R55, R5 ;  /* 0x0000003731057223 */ /* 0x040fe20000000005 */
[C---:B------:R-:W-:Y:S01]  /*6c10*/  FFMA R6, R49.reuse, R56, R6 ;  /* 0x0000003831067223 */ /* 0x040fe20000000006 */
[C---:B------:R-:W-:Y:S01]  /*6c20*/  FFMA R7, R49.reuse, R57, R7 ;  /* 0x0000003931077223 */ /* 0x040fe20000000007 */
[C---:B------:R-:W-:Y:S01]  /*6c30*/  FFMA R8, R49.reuse, R58, R8 ;  /* 0x0000003a31087223 */ /* 0x040fe20000000008 */
[--C-:B------:R-:W-:Y:S02]  /*6c40*/  HADD2.F32 R63, -RZ, R64.reuse.H0_H0 ;  /* 0x20000040ff3f7230 */ /* 0x100fe40000004100 */
[C---:B------:R-:W-:Y:S01]  /*6c50*/  FFMA R9, R49.reuse, R59, R9 ;  /* 0x0000003b31097223 */ /* 0x040fe20000000009 */
[----:B------:R-:W-:Y:S01]  /*6c60*/  F2FP.SATFINITE.E5M2.F32.PACK_AB_MERGE_C R5, R6, R5, RZ ;  /* 0x000000050605723e */ /* 0x000fe200048060ff */
[C---:B------:R-:W-:Y:S01]  /*6c70*/  FFMA R10, R49.reuse, R60, R10 ;  /* 0x0000003c310a7223 */ /* 0x040fe2000000000a */
[C---:B------:R-:W-:Y:S01]  /*6c80*/  FFMA R11, R49.reuse, R61, R11 ;  /* 0x0000003d310b7223 */ /* 0x040fe2000000000b */
[----:B------:R-:W-:Y:S01]  /*6c90*/  FFMA R12, R49, R62, R12 ;  /* 0x0000003e310c7223 */ /* 0x000fe2000000000c */
[C---:B------:R-:W-:Y:S01]  /*6ca0*/  FMUL R20, R47.reuse, R25 ;  /* 0x000000192f147220 */ /* 0x040fe20000400000 */
[C---:B------:R-:W-:Y:S01]  /*6cb0*/  FMUL R25, R47.reuse, R30 ;  /* 0x0000001e2f197220 */ /* 0x040fe20000400000 */
[C---:B------:R-:W-:Y:S01]  /*6cc0*/  FMUL R30, R47.reuse, R35 ;  /* 0x000000232f1e7220 */ /* 0x040fe20000400000 */
[----:B------:R-:W-:Y:S01]  /*6cd0*/  F2FP.SATFINITE.E5M2.F32.PACK_AB_MERGE_C R9, R10, R9, RZ ;  /* 0x000000090a09723e */ /* 0x000fe200048060ff */
[----:B------:R-:W-:Y:S02]  /*6ce0*/  HADD2.F32 R64, -RZ, R64.H1_H1 ;  /* 0x30000040ff407230 */ /* 0x000fe40000004100 */
[C---:B------:R-:W-:Y:S01]  /*6cf0*/  FMUL R13, R47.reuse, R18 ;  /* 0x000000122f0d7220 */ /* 0x040fe20000400000 */
[C---:B------:R-:W-:Y:S01]  /*6d00*/  FMUL R14, R47.reuse, R19 ;  /* 0x000000132f0e7220 */ /* 0x040fe20000400000 */
[C---:B------:R-:W-:Y:S01]  /*6d10*/  FMUL R17, R47.reuse, R22 ;  /* 0x000000162f117220 */ /* 0x040fe20000400000 */
[----:B------:R-:W-:Y:S01]  /*6d20*/  FMUL R18, R47, R23 ;  /* 0x000000172f127220 */ /* 0x000fe20000400000 */
[C---:B------:R-:W-:Y:S01]  /*6d30*/  FFMA R13, R49.reuse, R63, R13 ;  /* 0x0000003f310d7223 */ /* 0x040fe2000000000d */
[C---:B------:R-:W-:Y:S01]  /*6d40*/  FFMA R14, R49.reuse, R64, R14 ;  /* 0x00000040310e7223 */ /* 0x040fe2000000000e */
[----:B------:R-:W-:Y:S01]  /*6d50*/  FFMA R15, R49, R65, R15 ;  /* 0x00000041310f7223 */ /* 0x000fe2000000000f */
[----:B------:R-:W-:Y:S01]  /*6d60*/  FMUL R19, R47, R24 ;  /* 0x000000182f137220 */ /* 0x000fe20000400000 */
[C---:B------:R-:W-:Y:S01]  /*6d70*/  FFMA R16, R49.reuse, R66, R16 ;  /* 0x0000004231107223 */ /* 0x040fe20000000010 */
[----:B------:R-:W-:Y:S01]  /*6d80*/  FFMA R17, R49, R67, R17 ;  /* 0x0000004331117223 */ /* 0x000fe20000000011 */
[----:B------:R-:W-:Y:S01]  /*6d90*/  F2FP.SATFINITE.E5M2.F32.PACK_AB_MERGE_C R13, R14, R13, RZ ;  /* 0x0000000d0e0d723e */ /* 0x000fe200048060ff */
[C---:B------:R-:W-:Y:S01]  /*6da0*/  FMUL R21, R47.reuse, R26 ;  /* 0x0000001a2f157220 */ /* 0x040fe20000400000 */
[----:B------:R-:W-:Y:S01]  /*6db0*/  FMUL R22, R47, R27 ;  /* 0x0000001b2f167220 */ /* 0x000fe20000400000 */
[C---:B------:R-:W-:Y:S01]  /*6dc0*/  FFMA R18, R49.reuse, R68, R18 ;  /* 0x0000004431127223 */ /* 0x040fe20000000012 */
[----:B------:R-:W-:Y:S01]  /*6dd0*/  FFMA R19, R49, R69, R19 ;  /* 0x0000004531137223 */ /* 0x000fe20000000013 */
[----:B------:R-:W-:Y:S01]  /*6de0*/  FMUL R23, R47, R28 ;  /* 0x0000001c2f177220 */ /* 0x000fe20000400000 */
[----:B------:R-:W-:Y:S01]  /*6df0*/  FFMA R20, R49, R70, R20 ;  /* 0x0000004631147223 */ /* 0x000fe20000000014 */
[----:B------:R-:W-:Y:S01]  /*6e00*/  FMUL R24, R47, R29 ;  /* 0x0000001d2f187220 */ /* 0x000fe20000400000 */
[C---:B------:R-:W-:Y:S01]  /*6e10*/  FFMA R21, R49.reuse, R71, R21 ;  /* 0x0000004731157223 */ /* 0x040fe20000000015 */
[----:B------:R-:W-:Y:S01]  /*6e20*/  FFMA R22, R49, R72, R22 ;  /* 0x0000004831167223 */ /* 0x000fe20000000016 */
[C---:B------:R-:W-:Y:S01]  /*6e30*/  FMUL R26, R47.reuse, R31 ;  /* 0x0000001f2f1a7220 */ /* 0x040fe20000400000 */
[----:B------:R-:W-:Y:S01]  /*6e40*/  FMUL R27, R47, R32 ;  /* 0x000000202f1b7220 */ /* 0x000fe20000400000 */
[----:B------:R-:W-:Y:S01]  /*6e50*/  FFMA R23, R49, R73, R23 ;  /* 0x0000004931177223 */ /* 0x000fe20000000017 */
[----:B------:R-:W-:Y:S01]  /*6e60*/  FMUL R28, R47, R33 ;  /* 0x000000212f1c7220 */ /* 0x000fe20000400000 */
[----:B------:R-:W-:Y:S01]  /*6e70*/  FFMA R24, R49, R74, R24 ;  /* 0x0000004a31187223 */ /* 0x000fe20000000018 */
[----:B------:R-:W-:Y:S01]  /*6e80*/  FMUL R29, R47, R34 ;  /* 0x000000222f1d7220 */ /* 0x000fe20000400000 */
[C---:B------:R-:W-:Y:S01]  /*6e90*/  FFMA R25, R49.reuse, R75, R25 ;  /* 0x0000004b31197223 */ /* 0x040fe20000000019 */
[C---:B------:R-:W-:Y:S01]  /*6ea0*/  FFMA R26, R49.reuse, R76, R26 ;  /* 0x0000004c311a7223 */ /* 0x040fe2000000001a */
[C---:B------:R-:W-:Y:S01]  /*6eb0*/  FFMA R27, R49.reuse, R50, R27 ;  /* 0x00000032311b7223 */ /* 0x040fe2000000001b */
[C---:B------:R-:W-:Y:S01]  /*6ec0*/  FFMA R28, R49.reuse, R51, R28 ;  /* 0x00000033311c7223 */ /* 0x040fe2000000001c */
[----:B------:R-:W-:Y:S01]  /*6ed0*/  F2FP.SATFINITE.E5M2.F32.PACK_AB_MERGE_C R17, R18, R17, RZ ;  /* 0x000000111211723e */ /* 0x000fe200048060ff */
[C---:B------:R-:W-:Y:S01]  /*6ee0*/  FFMA R29, R49.reuse, R52, R29 ;  /* 0x00000034311d7223 */ /* 0x040fe2000000001d */
[----:B------:R-:W-:Y:S01]  /*6ef0*/  F2FP.SATFINITE.E5M2.F32.PACK_AB_MERGE_C R21, R22, R21, RZ ;  /* 0x000000151615723e */ /* 0x000fe200048060ff */
[----:B------:R-:W-:Y:S01]  /*6f00*/  FFMA R30, R49, R77, R30 ;  /* 0x0000004d311e7223 */ /* 0x000fe2000000001e */
[----:B------:R-:W-:Y:S02]  /*6f10*/  F2FP.SATFINITE.E5M2.F32.PACK_AB_MERGE_C R32, R2, R0, R78 ;  /* 0x000000000220723e */ /* 0x000fe4000480604e */
[----:B------:R-:W-:Y:S02]  /*6f20*/  F2FP.SATFINITE.E5M2.F32.PACK_AB_MERGE_C R33, R4, R3, R5 ;  /* 0x000000030421723e */ /* 0x000fe40004806005 */
[----:B------:R-:W-:Y:S02]  /*6f30*/  F2FP.SATFINITE.E5M2.F32.PACK_AB_MERGE_C R34, R8, R7, R9 ;  /* 0x000000070822723e */ /* 0x000fe40004806009 */
[----:B------:R-:W-:Y:S02]  /*6f40*/  F2FP.SATFINITE.E5M2.F32.PACK_AB_MERGE_C R35, R12, R11, R13 ;  /* 0x0000000b0c23723e */ /* 0x000fe4000480600d */
[----:B------:R-:W-:Y:S02]  /*6f50*/  F2FP.SATFINITE.E5M2.F32.PACK_AB_MERGE_C R16, R16, R15, R17 ;  /* 0x0000000f1010723e */ /* 0x000fe40004806011 */
[----:B------:R-:W-:Y:S01]  /*6f60*/  F2FP.SATFINITE.E5M2.F32.PACK_AB_MERGE_C R17, R20, R19, R21 ;  /* 0x000000131411723e */ /* 0x000fe20004806015 */
[----:B------:R1:W-:Y:S01]  /*6f70*/  STS.128 [R100+UR49+0x4400], R32 ;  /* 0x0044002064007988 */ /* 0x0003e20008000c31 */
[----:B------:R-:W-:Y:S02]  /*6f80*/  F2FP.SATFINITE.E5M2.F32.PACK_AB_MERGE_C R18, R26, R25, RZ ;  /* 0x000000191a12723e */ /* 0x000fe400048060ff */
[----:B------:R-:W-:Y:S02]  /*6f90*/  F2FP.SATFINITE.E5M2.F32.PACK_AB_MERGE_C R19, R30, R29, RZ ;  /* 0x0000001d1e13723e */ /* 0x000fe400048060ff */
[----:B------:R-:W-:Y:S02]  /*6fa0*/  F2FP.SATFINITE.E5M2.F32.PACK_AB_MERGE_C R18, R24, R23, R18 ;  /* 0x000000171812723e */ /* 0x000fe40004806012 */
[----:B------:R-:W-:Y:S02]  /*6fb0*/  F2FP.SATFINITE.E5M2.F32.PACK_AB_MERGE_C R19, R28, R27, R19 ;  /* 0x0000001b1c13723e */ /* 0x000fe40004806013 */
[----:B------:R-:W-:Y:S02]  /*6fc0*/  LEA R0, R105, UR49, 0x3 ;  /* 0x0000003169007c11 */ /* 0x000fe4000f8e18ff */
[----:B------:R-:W-:Y:S01]  /*6fd0*/  @P6 SHF.L.U32 R2, R104, 0x1f, RZ ;  /* 0x0000001f68026819 */ /* 0x000fe200000006ff */
[----:B------:R1:W-:Y:S01]  /*6fe0*/  STS.128 [R114+0x4410], R16 ;  /* 0x0044101072007388 */ /* 0x0003e20000000c00 */
[----:B------:R-:W-:Y:S01]  /*6ff0*/  @!PT LDS RZ, [RZ] ;  /* 0x00000000fffff984 */ /* 0x000fe20000000800 */
[----:B------:R-:W-:Y:S01]  /*7000*/  @!PT LDS RZ, [RZ] ;  /* 0x00000000fffff984 */ /* 0x000fe20000000800 */
[----:B------:R-:W-:Y:S01]  /*7010*/  @!PT LDS RZ, [RZ] ;  /* 0x00000000fffff984 */ /* 0x000fe20000000800 */
[----:B------:R-:W-:Y:S01]  /*7020*/  @!PT LDS RZ, [RZ] ;  /* 0x00000000fffff984 */ /* 0x000fe20000000800 */
[----:B------:R2:W-:Y:S07]  /*7030*/  MEMBAR.ALL.CTA ;  /* 0x0000000000007992 */ /* 0x0005ee0000008000 */
[----:B--2---:R-:W2:Y:S02]  /*7040*/  FENCE.VIEW.ASYNC.S ;  /* 0x00000000000073c6 */ /* 0x004ea40000000000 */
[----:B--2---:R-:W-:Y:S06]  /*7050*/  BAR.SYNC.DEFER_BLOCKING 0x1, 0x80 ;  /* 0x0042000000007b1d */ /* 0x004fec0000010000 */
[----:B------:R-:W-:Y:S05]  /*7060*/  @P0 BRA `(.L_x_116) ;  /* 0x0000000000280947 */ /* 0x000fea0003800000 */
[----:B------:R-:W-:Y:S02]  /*7070*/  UIADD3 UR4, UPT, UPT, UR49, 0x4400, URZ ;  /* 0x0000440031047890 */ /* 0x000fe4000fffe0ff */
[----:B------:R-:W-:Y:S01]  /*7080*/  UIADD3 UR6, UP0, UPT, UR52, 0x680, URZ ;  /* 0x0000068034067890 */ /* 0x000fe2000ff1e0ff */
[----:B------:R-:W-:Y:S03]  /*7090*/  UMOV UR43, UR36 ;  /* 0x00000024002b7c82 */ /* 0x000fe60008000000 */
[----:B------:R-:W-:Y:S01]  /*70a0*/  MOV R109, UR4 ;  /* 0x00000004006d7c02 */ /* 0x000fe20008000f00 */
[----:B------:R-:W-:Y:S03]  /*70b0*/  UIADD3.X UR7, UPT, UPT, URZ, UR53, URZ, UP0, !UPT ;  /* 0x00000035ff077290 */ /* 0x000fe600087fe4ff */
[----:B------:R-:W-:Y:S11]  /*70c0*/  R2UR UR40, R109 ;  /* 0x000000006d2872ca */ /* 0x000ff600000e0000 */
[----:B------:R-:W-:Y:S02]  /*70d0*/  @!UPT UIADD3 URZ, UPT, UPT, URZ, URZ, URZ ;  /* 0x000000fffffff290 */ /* 0x000fe4000fffe0ff */
[----:B------:R2:W-:Y:S01]  /*70e0*/  UTMASTG.3D [UR40], [UR6] ;  /* 0x00000028060073b5 */ /* 0x0005e20008010000 */
[----:B------:R0:W-:Y:S01]  /*70f0*/  UTMACMDFLUSH ;  /* 0x00000000000079b7 */ /* 0x0001e20000000000 */
[----:B--2---:R-:W-:Y:S04]  /*7100*/  DEPBAR.LE SB0, 0x1 ;  /* 0x000080400000791a */ /* 0x004fe80000000000 */
.L_x_116:
[----:B------:R-:W-:Y:S05]  /*7110*/  BSYNC.RECONVERGENT B0 ;  /* 0x0000000000007941 */ /* 0x000fea0003800200 */
.L_x_115:
[----:B------:R-:W-:Y:S06]  /*7120*/  BAR.SYNC.DEFER_BLOCKING 0x1, 0x80 ;  /* 0x0042000000007b1d */ /* 0x000fec0000010000 */
[----:B------:R-:W2:Y:S01]  /*7130*/  @P6 SYNCS.PHASECHK.TRANS64.TRYWAIT P0, [R0+URZ+0x140], R2 ;  /* 0x00014002000065a7 */ /* 0x000ea200080011ff */
[----:B------:R-:W-:Y:S01]  /*7140*/  BSSY B1, `(.L_x_117) ;  /* 0x0000021000017945 */ /* 0x000fe20003800000 */
[----:B--2---:R-:W-:Y:S03]  /*7150*/  @P6 SEL R115, RZ, 0x1, !P0 ;  /* 0x00000001ff736807 */ /* 0x004fe60004000000 */
[----:B------:R-:W-:Y:S05]  /*7160*/  @!P6 BRA `(.L_x_118) ;  /* 0x000000000078e947 */ /* 0x000fea0003800000 */
[----:B------:R-:W-:Y:S01]  /*7170*/  ISETP.NE.AND P1, PT, R116, RZ, PT ;  /* 0x000000ff7400720c */ /* 0x000fe20003f25270 */
[----:B------:R-:W-:Y:S01]  /*7180*/  BSSY B0, `(.L_x_119) ;  /* 0x0000009000007945 */ /* 0x000fe20003800000 */
[----:B------:R-:W-:Y:S11]  /*7190*/  ISETP.NE.AND P0, PT, R115, RZ, PT ;  /* 0x000000ff7300720c */ /* 0x000ff60003f05270 */
[----:B------:R-:W-:Y:S05]  /*71a0*/  @P1 IMAD R2, R105, 0x1000, R100 ;  /* 0x0000100069021824 */ /* 0x000fea00078e0264 */
[----:B------:R-:W-:Y:S05]  /*71b0*/  @P1 IADD3 R4, PT, PT, R2, UR49, RZ ;  /* 0x0000003102041c10 */ /* 0x000fea000fffe0ff */
[----:B------:R-:W-:Y:S01]  /*71c0*/  @P1 IMAD.IADD R4, R4, 0x1, R117 ;  /* 0x0000000104041824 */ /* 0x000fe200078e0275 */
[----:B------:R-:W-:Y:S06]  /*71d0*/  @P0 BRA `(.L_x_120) ;  /* 0x00000000000c0947 */ /* 0x000fec0003800000 */
[----:B------:R-:W-:Y:S04]  /*71e0*/  SHF.L.U32 R3, R104, 0x1f, RZ ;  /* 0x0000001f68037819 */ /* 0x000fe800000006ff */
[----:B------:R-:W2:Y:S02]  /*71f0*/  SYNCS.PHASECHK.TRANS64.TRYWAIT P0, [R0+URZ+0x140], R3 ;  /* 0x00014003000075a7 */ /* 0x000ea400080011ff */
[----:B--2---:R-:W-:Y:S05]  /*7200*/  @!P0 BRA `(.L_x_121) ;  /* 0x00000038004c8947 */ /* 0x004fea0003800000 */
.L_x_120:
[----:B------:R-:W-:Y:S05]  /*7210*/  BSYNC B0 ;  /* 0x0000000000007941 */ /* 0x000fea0003800000 */
.L_x_119:
[----:B------:R-:W-:Y:S01]  /*7220*/  ISETP.NE.AND P0, PT, R116, RZ, PT ;  /* 0x000000ff7400720c */ /* 0x000fe20003f05270 */
[----:B------:R-:W-:Y:S11]  /*7230*/  VIADD R105, R105, 0x1 ;  /* 0x0000000169697836 */ /* 0x000ff60000000000 */
[----:B------:R-:W-:Y:S01]  /*7240*/  @!UPT UIADD3 URZ, UPT, UPT, URZ, URZ, URZ ;  /* 0x000000fffffff290 */ /* 0x000fe2000fffe0ff */
[----:B------:R3:W4:Y:S04]  /*7250*/  @P0 LDS.128 R80, [R2+UR49+0x400] ;  /* 0x0004003102500984 */ /* 0x0007280008000c00 */
[----:B------:R1:W1:Y:S01]  /*7260*/  @P0 LDS.128 R84, [R4+0x410] ;  /* 0x0004100004540984 */ /* 0x0002620000000c00 */
        /* <DEDUP_REMOVED lines=8> */
[----:B---3--:R-:W-:Y:S02]  /*72f0*/  VIADD R2, R0, 0x160 ;  /* 0x0000016000027836 */ /* 0x008fe40000000000 */
[----:B--2---:R-:W-:Y:S05]  /*7300*/  IMAD.U32 R0, RZ, RZ, UR37 ;  /* 0x00000025ff007e24 */ /* 0x004fea000f8e00ff */
[----:B------:R-:W-:Y:S04]  /*7310*/  PRMT R0, R0, 0x654, R2 ;  /* 0x0000065400007816 */ /* 0x000fe80000000002 */
[----:B-----5:R2:W-:Y:S02]  /*7320*/  SYNCS.ARRIVE.TRANS64.RED.A1T0 RZ, [R0+URZ], RZ ;  /* 0x000000ff00ff79a7 */ /* 0x0205e400081004ff */
[----:B--2---:R-:W-:Y:S04]  /*7330*/  SEL R0, RZ, 0x1, P0 ;  /* 0x00000001ff007807 */ /* 0x004fe80000000000 */
[----:B-1--4-:R-:W-:Y:S02]  /*7340*/  LOP3.LUT R104, R104, R0, RZ, 0x3c, !PT ;  /* 0x0000000068687212 */ /* 0x012fe400078e3cff */
.L_x_118:
[----:B------:R-:W-:Y:S05]  /*7350*/  BSYNC B1 ;  /* 0x0000000000017941 */ /* 0x000fea0003800000 */
.L_x_117:
[----:B------:R-:W-:Y:S05]  /*7360*/  VIADD R0, R48, 0x40 ;  /* 0x0000004030007836 */ /* 0x000fea0000000000 */
[----:B------:R-:W-:Y:S04]  /*7370*/  SHF.R.U32.HI R0, RZ, 0x15, R0 ;  /* 0x00000015ff007819 */ /* 0x000fe80000011600 */
[----:B------:R-:W-:Y:S11]  /*7380*/  LOP3.LUT P0, RZ, R0, 0x3, R101, 0x48, !PT ;  /* 0x0000000300ff7812 */ /* 0x000ff60007804865 */
[----:B------:R-:W-:Y:S02]  /*7390*/  @!UPT UIADD3 URZ, UPT, UPT, URZ, URZ, URZ ;  /* 0x000000fffffff290 */ /* 0x000fe4000fffe0ff */
[----:B------:R-:W-:Y:S05]  /*73a0*/  @!P0 BRA `(.L_x_122) ;  /* 0x0000000000408947 */ /* 0x000fea0003800000 */
[----:B------:R-:W2:Y:S01]  /*73b0*/  LDCU.64 UR8, c[0x4][0x78] ;  /* 0x01000f00ff0877ac */ /* 0x000ea20008000a00 */
[----:B------:R-:W-:Y:S01]  /*73c0*/  MOV R3, 0x0 ;  /* 0x0000000000037802 */ /* 0x000fe20000000f00 */
[----:B------:R-:W-:Y:S02]  /*73d0*/  HFMA2 R12, -RZ, RZ, 0, 5.9604644775390625e-08 ;  /* 0x00000001ff0c7431 */ /* 0x000fe400000001ff */
[----:B------:R-:W-:Y:S02]  /*73e0*/  IMAD.MOV.U32 R8, RZ, RZ, 0x192 ;  /* 0x00000192ff087424 */ /* 0x000fe400078e00ff */
[----:B------:R-:W-:Y:S01]  /*73f0*/  IMAD.MOV.U32 R13, RZ, RZ, RZ ;  /* 0x000000ffff0d7224 */ /* 0x000fe200078e00ff */
[----:B------:R-:W3:Y:S01]  /*7400*/  LDCU.64 UR6, c[0x4][0x80] ;  /* 0x01001000ff0677ac */ /* 0x000ee20008000a00 */
[----:B------:R-:W4:Y:S01]  /*7410*/  LDC.64 R2, c[0x4][R3] ;  /* 0x0100000003027b82 */ /* 0x000f220000000a00 */
[----:B------:R-:W5:Y:S01]  /*7420*/  LDCU.64 UR4, c[0x4][0x18] ;  /* 0x01000300ff0477ac */ /* 0x000f620008000a00 */
[----:B--2---:R-:W-:Y:S01]  /*7430*/  MOV R5, UR9 ;  /* 0x0000000900057c02 */ /* 0x004fe20008000f00 */
[----:B------:R-:W-:Y:S01]  /*7440*/  IMAD.U32 R4, RZ, RZ, UR8 ;  /* 0x00000008ff047e24 */ /* 0x000fe2000f8e00ff */
[----:B---3--:R-:W-:Y:S01]  /*7450*/  MOV R7, UR7 ;  /* 0x0000000700077c02 */ /* 0x008fe20008000f00 */
[----:B------:R-:W-:Y:S01]  /*7460*/  IMAD.U32 R6, RZ, RZ, UR6 ;  /* 0x00000006ff067e24 */ /* 0x000fe2000f8e00ff */
[----:B-----5:R-:W-:Y:S01]  /*7470*/  MOV R11, UR5 ;  /* 0x00000005000b7c02 */ /* 0x020fe20008000f00 */
[----:B------:R-:W-:Y:S02]  /*7480*/  IMAD.U32 R10, RZ, RZ, UR4 ;  /* 0x00000004ff0a7e24 */ /* 0x000fe4000f8e00ff */
[----:B------:R-:W-:Y:S07]  /*7490*/  LEPC R20, `(.L_x_122) ;  /* 0x000000001014794e */ /* 0x000fee0000000000 */
[----:B-1--4-:R-:W-:Y:S05]  /*74a0*/  CALL.ABS.NOINC R2 ;  /* 0x0000000002007343 */ /* 0x012fea0003c00000 */
.L_x_122:
[-C--:B------:R-:W-:Y:S01]  /*74b0*/  F2FP.F16.E5M2.UNPACK_B R0, R81.reuse ;  /* 0x00000051ff00723e */ /* 0x080fe200020004ff */
[----:B------:R-:W-:Y:S05]  /*74c0*/  WARPSYNC.ALL ;  /* 0x0000000000007948 */ /* 0x000fea0003800000 */
[----:B------:R-:W-:Y:S01]  /*74d0*/  R2UR UR4, R48 ;  /* 0x00000000300472ca */ /* 0x000fe200000e0000 */
[--C-:B------:R-:W-:Y:S01]  /*74e0*/  HADD2.F32 R54, -RZ, R0.reuse.H0_H0 ;  /* 0x20000000ff367230 */ /* 0x100fe20000004100 */
[-C--:B------:R-:W-:Y:S01]  /*74f0*/  F2FP.F16.E5M2.UNPACK_B R2, R80.reuse.H1 ;  /* 0x00000050ff02723e */ /* 0x080fe200030004ff */
[----:B------:R-:W-:Y:S01]  /*7500*/  HADD2.F32 R55, -RZ, R0.H1_H1 ;  /* 0x30000000ff377230 */ /* 0x000fe20000004100 */
[----:B------:R-:W-:Y:S01]  /*7510*/  F2FP.F16.E5M2.UNPACK_B R0, R81.H1 ;  /* 0x00000051ff00723e */ /* 0x000fe200030004ff */
[----:B------:R-:W-:Y:S01]  /*7520*/  BSSY.RECONVERGENT B0, `(.L_x_123) ;  /* 0x0000095000007945 */ /* 0x000fe20003800200 */
[----:B------:R-:W-:Y:S01]  /*7530*/  F2FP.F16.E5M2.UNPACK_B R3, R80 ;  /* 0x00000050ff03723e */ /* 0x000fe200020004ff */
[----:B------:R-:W-:Y:S01]  /*7540*/  HADD2.F32 R52, -RZ, R2.H0_H0 ;  /* 0x20000002ff347230 */ /* 0x000fe20000004100 */
[----:B------:R-:W-:Y:S01]  /*7550*/  ISETP.NE.AND P0, PT, R110, RZ, PT ;  /* 0x000000ff6e00720c */ /* 0x000fe20003f05270 */
[--C-:B------:R-:W-:Y:S01]  /*7560*/  HADD2.F32 R56, -RZ, R0.reuse.H0_H0 ;  /* 0x20000000ff387230 */ /* 0x100fe20000004100 */
[----:B------:R-:W-:Y:S01]  /*7570*/  ISETP.NE.AND P6, PT, R118, RZ, PT ;  /* 0x000000ff7600720c */ /* 0x000fe20003fc5270 */
[----:B------:R-:W-:Y:S01]  /*7580*/  HADD2.F32 R57, -RZ, R0.H1_H1 ;  /* 0x30000000ff397230 */ /* 0x000fe20000004100 */
[-C--:B------:R-:W-:Y:S01]  /*7590*/  F2FP.F16.E5M2.UNPACK_B R0, R83.reuse ;  /* 0x00000053ff00723e */ /* 0x080fe200020004ff */
[----:B-1----:R-:W-:Y:S01]  /*75a0*/  LDTM.16dp32bit_t0_t15.x32 R4, tmem[UR4+0x40] ;  /* 0x00004004000479ee */ /* 0x002fe20008a80000 */
[----:B------:R-:W1:Y:S01]  /*75b0*/  LDTM.16dp32bit_t16_t31.x32 R4, tmem[UR4+0x60] ;  /* 0x00006004000479ee */ /* 0x000e620008aa0000 */
[----:B------:R-:W-:Y:S01]  /*75c0*/  HADD2.F32 R53, -RZ, R2.H1_H1 ;  /* 0x30000002ff357230 */ /* 0x000fe20000004100 */
[----:B------:R-:W-:Y:S01]  /*75d0*/  F2FP.F16.E5M2.UNPACK_B R2, R82.H1 ;  /* 0x00000052ff02723e */ /* 0x000fe200030004ff */
[--C-:B------:R-:W-:Y:S02]  /*75e0*/  HADD2.F32 R50, -RZ, R3.reuse.H0_H0 ;  /* 0x20000003ff327230 */ /* 0x100fe40000004100 */
[--C-:B------:R-:W-:Y:S02]  /*75f0*/  HADD2.F32 R62, -RZ, R0.reuse.H0_H0 ;  /* 0x20000000ff3e7230 */ /* 0x100fe40000004100 */
[----:B------:R-:W-:Y:S01]  /*7600*/  HADD2.F32 R63, -RZ, R0.H1_H1 ;  /* 0x30000000ff3f7230 */ /* 0x000fe20000004100 */
[----:B------:R-:W-:Y:S01]  /*7610*/  F2FP.F16.E5M2.UNPACK_B R0, R84.H1 ;  /* 0x00000054ff00723e */ /* 0x000fe200030004ff */
[--C-:B------:R-:W-:Y:S02]  /*7620*/  HADD2.F32 R60, -RZ, R2.reuse.H0_H0 ;  /* 0x20000002ff3c7230 */ /* 0x100fe40000004100 */
[----:B------:R-:W-:Y:S01]  /*7630*/  HADD2.F32 R61, -RZ, R2.H1_H1 ;  /* 0x30000002ff3d7230 */ /* 0x000fe20000004100 */
[----:B------:R-:W-:Y:S01]  /*7640*/  F2FP.F16.E5M2.UNPACK_B R2, R83.H1 ;  /* 0x00000053ff02723e */ /* 0x000fe200030004ff */
[----:B------:R-:W-:Y:S01]  /*7650*/  HADD2.F32 R51, -RZ, R3.H1_H1 ;  /* 0x30000003ff337230 */ /* 0x000fe20000004100 */
[----:B------:R-:W-:Y:S01]  /*7660*/  F2FP.F16.E5M2.UNPACK_B R3, R82 ;  /* 0x00000052ff03723e */ /* 0x000fe200020004ff */
[--C-:B------:R-:W-:Y:S02]  /*7670*/  HADD2.F32 R68, -RZ, R0.reuse.H0_H0 ;  /* 0x20000000ff447230 */ /* 0x100fe40000004100 */
[----:B------:R-:W-:Y:S01]  /*7680*/  HADD2.F32 R69, -RZ, R0.H1_H1 ;  /* 0x30000000ff457230 */ /* 0x000fe20000004100 */
[-C--:B------:R-:W-:Y:S01]  /*7690*/  F2FP.F16.E5M2.UNPACK_B R0, R85.reuse.H1 ;  /* 0x00000055ff00723e */ /* 0x080fe200030004ff */
[--C-:B------:R-:W-:Y:S02]  /*76a0*/  HADD2.F32 R64, -RZ, R2.reuse.H0_H0 ;  /* 0x20000002ff407230 */ /* 0x100fe40000004100 */
[----:B------:R-:W-:Y:S01]  /*76b0*/  HADD2.F32 R65, -RZ, R2.H1_H1 ;  /* 0x30000002ff417230 */ /* 0x000fe20000004100 */
[----:B------:R-:W-:Y:S01]  /*76c0*/  F2FP.F16.E5M2.UNPACK_B R2, R85 ;  /* 0x00000055ff02723e */ /* 0x000fe200020004ff */
[--C-:B------:R-:W-:Y:S02]  /*76d0*/  HADD2.F32 R58, -RZ, R3.reuse.H0_H0 ;  /* 0x20000003ff3a7230 */ /* 0x100fe40000004100 */
[C---:B-1----:R-:W-:Y:S01]  /*76e0*/  FMUL R7, R47.reuse, R7 ;  /* 0x000000072f077220 */ /* 0x042fe20000400000 */
[----:B------:R-:W-:Y:S01]  /*76f0*/  HADD2.F32 R59, -RZ, R3.H1_H1 ;  /* 0x30000003ff3b7230 */ /* 0x000fe20000004100 */
[----:B------:R-:W-:Y:S01]  /*7700*/  F2FP.F16.E5M2.UNPACK_B R3, R84 ;  /* 0x00000054ff03723e */ /* 0x000fe200020004ff */
[--C-:B------:R-:W-:Y:S02]  /*7710*/  HADD2.F32 R72, -RZ, R0.reuse.H0_H0 ;  /* 0x20000000ff487230 */ /* 0x100fe40000004100 */
[C---:B------:R-:W-:Y:S01]  /*7720*/  FMUL R11, R47.reuse, R11 ;  /* 0x0000000b2f0b7220 */ /* 0x040fe20000400000 */
[----:B------:R-:W-:Y:S01]  /*7730*/  HADD2.F32 R73, -RZ, R0.H1_H1 ;  /* 0x30000000ff497230 */ /* 0x000fe20000004100 */
[----:B------:R-:W-:Y:S01]  /*7740*/  F2FP.F16.E5M2.UNPACK_B R0, R87 ;  /* 0x00000057ff00723e */ /* 0x000fe200020004ff */
[--C-:B------:R-:W-:Y:S02]  /*7750*/  HADD2.F32 R70, -RZ, R2.reuse.H0_H0 ;  /* 0x20000002ff467230 */ /* 0x100fe40000004100 */
[C---:B------:R-:W-:Y:S01]  /*7760*/  FMUL R15, R47.reuse, R15 ;  /* 0x0000000f2f0f7220 */ /* 0x040fe20000400000 */
[----:B------:R-:W-:Y:S01]  /*7770*/  HADD2.F32 R71, -RZ, R2.H1_H1 ;  /* 0x30000002ff477230 */ /* 0x000fe20000004100 */
[-C--:B------:R-:W-:Y:S01]  /*7780*/  F2FP.F16.E5M2.UNPACK_B R2, R86.reuse.H1 ;  /* 0x00000056ff02723e */ /* 0x080fe200030004ff */
[--C-:B------:R-:W-:Y:S02]  /*7790*/  HADD2.F32 R66, -RZ, R3.reuse.H0_H0 ;  /* 0x20000003ff427230 */ /* 0x100fe40000004100 */
[----:B------:R-:W-:Y:S01]  /*77a0*/  HADD2.F32 R67, -RZ, R3.H1_H1 ;  /* 0x30000003ff437230 */ /* 0x000fe20000004100 */
[----:B------:R-:W-:Y:S01]  /*77b0*/  F2FP.F16.E5M2.UNPACK_B R3, R86 ;  /* 0x00000056ff03723e */ /* 0x000fe200020004ff */
[--C-:B------:R-:W-:Y:S02]  /*77c0*/  HADD2.F32 R78, -RZ, R0.reuse.H0_H0 ;  /* 0x20000000ff4e7230 */ /* 0x100fe40000004100 */
[----:B------:R-:W-:Y:S02]  /*77d0*/  HADD2.F32 R79, -RZ, R0.H1_H1 ;  /* 0x30000000ff4f7230 */ /* 0x000fe40000004100 */
[C---:B------:R-:W-:Y:S01]  /*77e0*/  FMUL R0, R47.reuse, R4 ;  /* 0x000000042f007220 */ /* 0x040fe20000400000 */
[--C-:B------:R-:W-:Y:S02]  /*77f0*/  HADD2.F32 R76, -RZ, R2.reuse.H0_H0 ;  /* 0x20000002ff4c7230 */ /* 0x100fe40000004100 */
[----:B------:R-:W-:Y:S01]  /*7800*/  FMUL R4, R47, R8 ;  /* 0x000000082f047220 */ /* 0x000fe20000400000 */
[----:B------:R-:W-:Y:S02]  /*7810*/  HADD2.F32 R77, -RZ, R2.H1_H1 ;  /* 0x30000002ff4d7230 */ /* 0x000fe40000004100 */
[----:B------:R-:W-:Y:S01]  /*7820*/  FFMA R0, R49, R50, R0 ;  /* 0x0000003231007223 */ /* 0x000fe20000000000 */
[--C-:B------:R-:W-:Y:S02]  /*7830*/  HADD2.F32 R74, -RZ, R3.reuse.H0_H0 ;  /* 0x20000003ff4a7230 */ /* 0x100fe40000004100 */
[C---:B------:R-:W-:Y:S01]  /*7840*/  FMUL R2, R47.reuse, R5 ;  /* 0x000000052f027220 */ /* 0x040fe20000400000 */
[----:B------:R-:W-:Y:S02]  /*7850*/  HADD2.F32 R75, -RZ, R3.H1_H1 ;  /* 0x30000003ff4b7230 */ /* 0x000fe40000004100 */
[C---:B------:R-:W-:Y:S01]  /*7860*/  FMUL R5, R47.reuse, R9 ;  /* 0x000000092f057220 */ /* 0x040fe20000400000 */
[----:B------:R-:W-:Y:S01]  /*7870*/  FMUL R8, R47, R12 ;  /* 0x0000000c2f087220 */ /* 0x000fe20000400000 */
[----:B------:R-:W-:Y:S01]  /*7880*/  FFMA R2, R49, R51, R2 ;  /* 0x0000003331027223 */ /* 0x000fe20000000002 */
[C---:B------:R-:W-:Y:S01]  /*7890*/  FMUL R9, R47.reuse, R13 ;  /* 0x0000000d2f097220 */ /* 0x040fe20000400000 */
[C---:B------:R-:W-:Y:S01]  /*78a0*/  FMUL R12, R47.reuse, R21 ;  /* 0x000000152f0c7220 */ /* 0x040fe20000400000 */
[C---:B------:R-:W-:Y:S01]  /*78b0*/  FMUL R21, R47.reuse, R30 ;  /* 0x0000001e2f157220 */ /* 0x040fe20000400000 */
[C---:B------:R-:W-:Y:S01]  /*78c0*/  FMUL R13, R47.reuse, R22 ;  /* 0x000000162f0d7220 */ /* 0x040fe20000400000 */
[C---:B------:R-:W-:Y:S01]  /*78d0*/  FMUL R22, R47.reuse, R31 ;  /* 0x0000001f2f167220 */ /* 0x040fe20000400000 */
        /* <DEDUP_REMOVED lines=8> */
[C---:B------:R-:W-:Y:S01]  /*7960*/  FFMA R6, R49.reuse, R56, R6 ;  /* 0x0000003831067223 */ /* 0x040fe20000000006 */
[C---:B------:R-:W-:Y:S01]  /*7970*/  FFMA R11, R49.reuse, R57, R11 ;  /* 0x00000039310b7223 */ /* 0x040fe2000000000b */
[C---:B------:R-:W-:Y:S01]  /*7980*/  FFMA R8, R49.reuse, R58, R8 ;  /* 0x0000003a31087223 */ /* 0x040fe20000000008 */
[----:B------:R-:W-:Y:S01]  /*7990*/  FFMA R9, R49, R59, R9 ;  /* 0x0000003b31097223 */ /* 0x000fe20000000009 */
[----:B------:R-:W-:Y:S01]  /*79a0*/  F2FP.SATFINITE.E5M2.F32.PACK_AB_MERGE_C R52, R7, R3, RZ ;  /* 0x000000030734723e */ /* 0x000fe200048060ff */
[----:B------:R-:W-:Y:S01]  /*79b0*/  FFMA R10, R49, R60, R10 ;  /* 0x0000003c310a7223 */ /* 0x000fe2000000000a */
[----:B------:R-:W-:Y:S01]  /*79c0*/  F2FP.SATFINITE.E5M2.F32.PACK_AB_MERGE_C R53, R11, R6, RZ ;  /* 0x000000060b35723e */ /* 0x000fe200048060ff */
[----:B------:R-:W-:Y:S01]  /*79d0*/  FFMA R15, R49, R61, R15 ;  /* 0x0000003d310f7223 */ /* 0x000fe2000000000f */
[C---:B------:R-:W-:Y:S01]  /*79e0*/  FMUL R3, R47.reuse, R16 ;  /* 0x000000102f037220 */ /* 0x040fe20000400000 */
[C---:B------:R-:W-:Y:S01]  /*79f0*/  FMUL R6, R47.reuse, R17 ;  /* 0x000000112f067220 */ /* 0x040fe20000400000 */
[----:B------:R-:W-:Y:S01]  /*7a00*/  F2FP.F16.E5M2.UNPACK_B R51, R87.H1 ;  /* 0x00000057ff33723e */ /* 0x000fe200030004ff */
[----:B------:R-:W-:Y:S01]  /*7a10*/  FMUL R11, R47, R20 ;  /* 0x000000142f0b7220 */ /* 0x000fe20000400000 */
[----:B------:R-:W-:Y:S01]  /*7a20*/  F2FP.SATFINITE.E5M2.F32.PACK_AB_MERGE_C R54, R15, R10, RZ ;  /* 0x0000000a0f36723e */ /* 0x000fe200048060ff */
[C---:B------:R-:W-:Y:S01]  /*7a30*/  FFMA R3, R49.reuse, R62, R3 ;  /* 0x0000003e31037223 */ /* 0x040fe20000000003 */
[----:B------:R-:W-:Y:S01]  /*7a40*/  FFMA R6, R49, R63, R6 ;  /* 0x0000003f31067223 */ /* 0x000fe20000000006 */
[----:B------:R-:W-:Y:S01]  /*7a50*/  FMUL R20, R47, R29 ;  /* 0x0000001d2f147220 */ /* 0x000fe20000400000 */
[----:B------:R-:W-:Y:S01]  /*7a60*/  F2FP.SATFINITE.E5M2.F32.PACK_AB_MERGE_C R29, R5, R4, R53 ;  /* 0x00000004051d723e */ /* 0x000fe20004806035 */
[----:B------:R-:W-:Y:S01]  /*7a70*/  FMUL R10, R47, R19 ;  /* 0x000000132f0a7220 */ /* 0x000fe20000400000 */
[----:B------:R-:W-:Y:S01]  /*7a80*/  F2FP.SATFINITE.E5M2.F32.PACK_AB_MERGE_C R30, R9, R8, R54 ;  /* 0x00000008091e723e */ /* 0x000fe20004806036 */
        /* <DEDUP_REMOVED lines=10> */
[----:B------:R-:W-:Y:S01]  /*7b30*/  FFMA R14, R49, R69, R14 ;  /* 0x00000045310e7223 */ /* 0x000fe2000000000e */
[----:B------:R-:W-:Y:S01]  /*7b40*/  FMUL R18, R47, R27 ;  /* 0x0000001b2f127220 */ /* 0x000fe20000400000 */
[C---:B------:R-:W-:Y:S01]  /*7b50*/  FFMA R15, R49.reuse, R70, R15 ;  /* 0x00000046310f7223 */ /* 0x040fe2000000000f */
[C---:B------:R-:W-:Y:S01]  /*7b60*/  FFMA R16, R49.reuse, R71, R16 ;  /* 0x0000004731107223 */ /* 0x040fe20000000010 */
[C---:B------:R-:W-:Y:S01]  /*7b70*/  FFMA R17, R49.reuse, R72, R17 ;  /* 0x0000004831117223 */ /* 0x040fe20000000011 */
[C---:B------:R-:W-:Y:S01]  /*7b80*/  FFMA R18, R49.reuse, R73, R18 ;  /* 0x0000004931127223 */ /* 0x040fe20000000012 */
[----:B------:R-:W-:Y:S01]  /*7b90*/  FFMA R19, R49, R74, R19 ;  /* 0x0000004a31137223 */ /* 0x000fe20000000013 */
[----:B------:R-:W-:Y:S01]  /*7ba0*/  FMUL R23, R47, R32 ;  /* 0x000000202f177220 */ /* 0x000fe20000400000 */
[----:B------:R-:W-:Y:S01]  /*7bb0*/  FFMA R20, R49, R75, R20 ;  /* 0x0000004b31147223 */ /* 0x000fe20000000014 */
[----:B------:R-:W-:Y:S01]  /*7bc0*/  FMUL R24, R47, R33 ;  /* 0x000000212f187220 */ /* 0x000fe20000400000 */
[--C-:B------:R-:W-:Y:S02]  /*7bd0*/  HADD2.F32 R50, -RZ, R51.reuse.H0_H0 ;  /* 0x20000033ff327230 */ /* 0x100fe40000004100 */
[----:B------:R-:W-:Y:S01]  /*7be0*/  FFMA R21, R49, R76, R21 ;  /* 0x0000004c31157223 */ /* 0x000fe20000000015 */
[----:B------:R-:W-:Y:S02]  /*7bf0*/  HADD2.F32 R51, -RZ, R51.H1_H1 ;  /* 0x30000033ff337230 */ /* 0x000fe40000004100 */
[----:B------:R-:W-:Y:S01]  /*7c00*/  FMUL R25, R47, R34 ;  /* 0x000000222f197220 */ /* 0x000fe20000400000 */
[----:B------:R-:W-:Y:S01]  /*7c10*/  FFMA R22, R49, R77, R22 ;  /* 0x0000004d31167223 */ /* 0x000fe20000000016 */
[----:B------:R-:W-:Y:S01]  /*7c20*/  FMUL R26, R47, R35 ;  /* 0x000000232f1a7220 */ /* 0x000fe20000400000 */
[----:B------:R-:W-:Y:S01]  /*7c30*/  F2FP.SATFINITE.E5M2.F32.PACK_AB_MERGE_C R7, R10, R7, RZ ;  /* 0x000000070a07723e */ /* 0x000fe200048060ff */
[C---:B------:R-:W-:Y:S01]  /*7c40*/  FFMA R23, R49.reuse, R78, R23 ;  /* 0x0000004e31177223 */ /* 0x040fe20000000017 */
[C---:B------:R-:W-:Y:S01]  /*7c50*/  FFMA R24, R49.reuse, R79, R24 ;  /* 0x0000004f31187223 */ /* 0x040fe20000000018 */
[C---:B------:R-:W-:Y:S01]  /*7c60*/  FFMA R25, R49.reuse, R50, R25 ;  /* 0x0000003231197223 */ /* 0x040fe20000000019 */
[----:B------:R-:W-:Y:S01]  /*7c70*/  FFMA R26, R49, R51, R26 ;  /* 0x00000033311a7223 */ /* 0x000fe2000000001a */
[----:B------:R-:W-:Y:S02]  /*7c80*/  F2FP.SATFINITE.E5M2.F32.PACK_AB_MERGE_C R28, R2, R0, R52 ;  /* 0x00000000021c723e */ /* 0x000fe40004806034 */
[----:B------:R-:W-:Y:S02]  /*7c90*/  F2FP.SATFINITE.E5M2.F32.PACK_AB_MERGE_C R31, R6, R3, R7 ;  /* 0x00000003061f723e */ /* 0x000fe40004806007 */
[----:B------:R-:W-:Y:S02]  /*7ca0*/  F2FP.SATFINITE.E5M2.F32.PACK_AB_MERGE_C R13, R14, R13, RZ ;  /* 0x0000000d0e0d723e */ /* 0x000fe400048060ff */
[----:B------:R-:W-:Y:S01]  /*7cb0*/  F2FP.SATFINITE.E5M2.F32.PACK_AB_MERGE_C R17, R18, R17, RZ ;  /* 0x000000111211723e */ /* 0x000fe200048060ff */
[----:B------:R1:W-:Y:S01]  /*7cc0*/  STS.128 [R100+UR49+0x5400], R28 ;  /* 0x0054001c64007988 */ /* 0x0003e20008000c31 */
[----:B------:R-:W-:Y:S02]  /*7cd0*/  F2FP.SATFINITE.E5M2.F32.PACK_AB_MERGE_C R14, R22, R21, RZ ;  /* 0x00000015160e723e */ /* 0x000fe400048060ff */
[----:B------:R-:W-:Y:S02]  /*7ce0*/  F2FP.SATFINITE.E5M2.F32.PACK_AB_MERGE_C R25, R26, R25, RZ ;  /* 0x000000191a19723e */ /* 0x000fe400048060ff */
[----:B------:R-:W-:Y:S02]  /*7cf0*/  F2FP.SATFINITE.E5M2.F32.PACK_AB_MERGE_C R12, R12, R11, R13 ;  /* 0x0000000b0c0c723e */ /* 0x000fe4000480600d */
[----:B------:R-:W-:Y:S02]  /*7d00*/  F2FP.SATFINITE.E5M2.F32.PACK_AB_MERGE_C R13, R16, R15, R17 ;  /* 0x0000000f100d723e */ /* 0x000fe40004806011 */
        /* <DEDUP_REMOVED lines=13> */
[----:B------:R-:W-:Y:S02]  /*7de0*/  UIADD3 UR8, UP0, UPT, UR52, 0x680, URZ ;  /* 0x0000068034087890 */ /* 0x000fe4000ff1e0ff */
[----:B------:R-:W-:Y:S02]  /*7df0*/  UIADD3 UR5, UPT, UPT, UR41, 0x40, URZ ;  /* 0x0000004029057890 */ /* 0x000fe4000fffe0ff */
[----:B------:R-:W-:Y:S02]  /*7e00*/  UIADD3 UR4, UPT, UPT, UR49, 0x5400, URZ ;  /* 0x0000540031047890 */ /* 0x000fe4000fffe0ff */
[----:B------:R-:W-:Y:S01]  /*7e10*/  UIADD3.X UR9, UPT, UPT, URZ, UR53, URZ, UP0, !UPT ;  /* 0x00000035ff097290 */ /* 0x000fe200087fe4ff */
[----:B------:R-:W-:Y:S01]  /*7e20*/  UMOV UR6, UR42 ;  /* 0x0000002a00067c82 */ /* 0x000fe20008000000 */
[----:B------:R-:W-:Y:S07]  /*7e30*/  UMOV UR7, UR36 ;  /* 0x0000002400077c82 */ /* 0x000fee0008000000 */
[----:B------:R2:W-:Y:S01]  /*7e40*/  UTMASTG.3D [UR4], [UR8] ;  /* 0x00000004080073b5 */ /* 0x0005e20008010000 */
[----:B------:R0:W-:Y:S01]  /*7e50*/  UTMACMDFLUSH ;  /* 0x00000000000079b7 */ /* 0x0001e20000000000 */
[----:B--2---:R-:W-:Y:S04]  /*7e60*/  DEPBAR.LE SB0, 0x1 ;  /* 0x000080400000791a */ /* 0x004fe80000000000 */
.L_x_124:
[----:B------:R-:W-:Y:S05]  /*7e70*/  BSYNC.RECONVERGENT B0 ;  /* 0x0000000000007941 */ /* 0x000fea0003800200 */
.L_x_123:
        /* <DEDUP_REMOVED lines=15> */
.L_x_128:
[----:B------:R-:W-:Y:S05]  /*7f70*/  BSYNC B0 ;  /* 0x0000000000007941 */ /* 0x000fea0003800000 */
.L_x_127:
[----:B------:R-:W-:Y:S01]  /*7f80*/  ISETP.NE.AND P0, PT, R116, RZ, PT ;  /* 0x000000ff7400720c */ /* 0x000fe20003f05270 */
[----:B------:R-:W-:Y:S11]  /*7f90*/  VIADD R105, R105, 0x1 ;  /* 0x0000000169697836 */ /* 0x000ff60000000000 */
[----:B------:R-:W-:Y:S01]  /*7fa0*/  @!UPT UIADD3 URZ, UPT, UPT, URZ, URZ, URZ ;  /* 0x000000fffffff290 */ /* 0x000fe2000fffe0ff */
[----:B------:R3:W4:Y:S04]  /*7fb0*/  @P0 LDS.128 R84, [R2+0x410] ;  /* 0x0004100002540984 */ /* 0x0007280000000c00 */
[----:B------:R1:W1:Y:S01]  /*7fc0*/  @P0 LDS.128 R80, [R3+UR49+0x400] ;  /* 0x0004003103500984 */ /* 0x0002620008000c00 */
        /* <DEDUP_REMOVED lines=14> */
.L_x_126:
[----:B------:R-:W-:Y:S05]  /*80b0*/  BSYNC B1 ;  /* 0x0000000000017941 */ /* 0x000fea0003800000 */
.L_x_125:
[----:B------:R-:W-:Y:S05]  /*80c0*/  VIADD R0, R48, 0x80 ;  /* 0x0000008030007836 */ /* 0x000fea0000000000 */
[----:B------:R-:W-:Y:S04]  /*80d0*/  SHF.R.U32.HI R0, RZ, 0x15, R0 ;  /* 0x00000015ff007819 */ /* 0x000fe80000011600 */
[----:B------:R-:W-:Y:S11]  /*80e0*/  LOP3.LUT P0, RZ, R0, 0x3, R101, 0x48, !PT ;  /* 0x0000000300ff7812 */ /* 0x000ff60007804865 */
[----:B------:R-:W-:Y:S02]  /*80f0*/  @!UPT UIADD3 URZ, UPT, UPT, URZ, URZ, URZ ;  /* 0x000000fffffff290 */ /* 0x000fe4000fffe0ff */
[----:B------:R-:W-:Y:S05]  /*8100*/  @!P0 BRA `(.L_x_130) ;  /* 0x0000000000408947 */ /* 0x000fea0003800000 */
[----:B------:R-:W2:Y:S01]  /*8110*/  LDCU.64 UR8, c[0x4][0x78] ;  /* 0x01000f00ff0877ac */ /* 0x000ea20008000a00 */
[----:B------:R-:W-:Y:S01]  /*8120*/  MOV R3, 0x0 ;  /* 0x0000000000037802 */ /* 0x000fe20000000f00 */
[----:B-1----:R-:W-:Y:S02]  /*8130*/  HFMA2 R12, -RZ, RZ, 0, 5.9604644775390625e-08 ;  /* 0x00000001ff0c7431 */ /* 0x002fe400000001ff */
[----:B------:R-:W-:Y:S02]  /*8140*/  IMAD.MOV.U32 R8, RZ, RZ, 0x192 ;  /* 0x00000192ff087424 */ /* 0x000fe400078e00ff */
[----:B------:R-:W-:Y:S01]  /*8150*/  IMAD.MOV.U32 R13, RZ, RZ, RZ ;  /* 0x000000ffff0d7224 */ /* 0x000fe200078e00ff */
[----:B------:R-:W1:Y:S01]  /*8160*/  LDCU.64 UR6, c[0x4][0x80] ;  /* 0x01001000ff0677ac */ /* 0x000e620008000a00 */
[----:B------:R-:W3:Y:S01]  /*8170*/  LDC.64 R2, c[0x4][R3] ;  /* 0x0100000003027b82 */ /* 0x000ee20000000a00 */
[----:B------:R-:W4:Y:S01]  /*8180*/  LDCU.64 UR4, c[0x4][0x18] ;  /* 0x01000300ff0477ac */ /* 0x000f220008000a00 */
[----:B--2---:R-:W-:Y:S01]  /*8190*/  MOV R5, UR9 ;  /* 0x0000000900057c02 */ /* 0x004fe20008000f00 */
[----:B------:R-:W-:Y:S01]  /*81a0*/  IMAD.U32 R4, RZ, RZ, UR8 ;  /* 0x00000008ff047e24 */ /* 0x000fe2000f8e00ff */
[----:B-1----:R-:W-:Y:S01]  /*81b0*/  MOV R7, UR7 ;  /* 0x0000000700077c02 */ /* 0x002fe20008000f00 */
[----:B------:R-:W-:Y:S01]  /*81c0*/  IMAD.U32 R6, RZ, RZ, UR6 ;  /* 0x00000006ff067e24 */ /* 0x000fe2000f8e00ff */
[----:B----4-:R-:W-:Y:S01]  /*81d0*/  MOV R11, UR5 ;  /* 0x00000005000b7c02 */ /* 0x010fe20008000f00 */
[----:B------:R-:W-:Y:S02]  /*81e0*/  IMAD.U32 R10, RZ, RZ, UR4 ;  /* 0x00000004ff0a7e24 */ /* 0x000fe4000f8e00ff */
[----:B------:R-:W-:Y:S07]  /*81f0*/  LEPC R20, `(.L_x_130) ;  /* 0x000000001014794e */ /* 0x000fee0000000000 */
[----:B---3--:R-:W-:Y:S05]  /*8200*/  CALL.ABS.NOINC R2 ;  /* 0x0000000002007343 */ /* 0x008fea0003c00000 */
.L_x_130:
        /* <DEDUP_REMOVED lines=148> */
[----:B------:R-:W-:Y:S02]  /*8b50*/  UIADD3 UR8, UP0, UPT, UR52, 0x680, URZ ;  /* 0x0000068034087890 */ /* 0x000fe4000ff1e0ff */
[----:B------:R-:W-:Y:S02]  /*8b60*/  UIADD3 UR5, UPT, UPT, UR41, 0x80, URZ ;  /* 0x0000008029057890 */ /* 0x000fe4000fffe0ff */
[----:B------:R-:W-:Y:S01]  /*8b70*/  MOV R109, UR10 ;  /* 0x0000000a006d7c02 */ /* 0x000fe20008000f00 */
[----:B------:R-:W-:Y:S01]  /*8b80*/  UIADD3.X UR9, UPT, UPT, URZ, UR53, URZ, UP0, !UPT ;  /* 0x00000035ff097290 */ /* 0x000fe200087fe4ff */
[----:B------:R-:W-:Y:S02]  /*8b90*/  UMOV UR6, UR42 ;  /* 0x0000002a00067c82 */ /* 0x000fe40008000000 */
[----:B------:R-:W-:Y:S01]  /*8ba0*/  R2UR UR4, R109 ;  /* 0x000000006d0472ca */ /* 0x000fe200000e0000 */
[----:B------:R-:W-:Y:S11]  /*8bb0*/  UMOV UR7, UR36 ;  /* 0x0000002400077c82 */ /* 0x000ff60008000000 */
[----:B------:R-:W-:Y:S01]  /*8bc0*/  @!UPT UIADD3 URZ, UPT, UPT, URZ, URZ, URZ ;  /* 0x000000fffffff290 */ /* 0x000fe2000fffe0ff */
[----:B------:R2:W-:Y:S01]  /*8bd0*/  UTMASTG.3D [UR4], [UR8] ;  /* 0x00000004080073b5 */ /* 0x0005e20008010000 */
[----:B------:R0:W-:Y:S01]  /*8be0*/  UTMACMDFLUSH ;  /* 0x00000000000079b7 */ /* 0x0001e20000000000 */
[----:B--2---:R-:W-:Y:S04]  /*8bf0*/  DEPBAR.LE SB0, 0x1 ;  /* 0x000080400000791a */ /* 0x004fe80000000000 */
.L_x_132:
[----:B------:R-:W-:Y:S05]  /*8c00*/  BSYNC.RECONVERGENT B0 ;  /* 0x0000000000007941 */ /* 0x000fea0003800200 */
.L_x_131:
        /* <DEDUP_REMOVED lines=15> */
.L_x_136:
[----:B------:R-:W-:Y:S05]  /*8d00*/  BSYNC B0 ;  /* 0x0000000000007941 */ /* 0x000fea0003800000 */
.L_x_135:
        /* <DEDUP_REMOVED lines=19> */
.L_x_134:
[----:B------:R-:W-:Y:S05]  /*8e40*/  BSYNC B1 ;  /* 0x0000000000017941 */ /* 0x000fea0003800000 */
.L_x_133:
        /* <DEDUP_REMOVED lines=21> */
.L_x_138:
[----:B------:R-:W-:Y:S01]  /*8fa0*/  ISETP.NE.AND P0, PT, R110, RZ, PT ;  /* 0x000000ff6e00720c */ /* 0x000fe20003f05270 */
[----:B------:R-:W-:Y:S05]  /*8fb0*/  WARPSYNC.ALL ;  /* 0x0000000000007948 */ /* 0x000fea0003800000 */
[----:B------:R-:W-:Y:S01]  /*8fc0*/  R2UR UR4, R48 ;  /* 0x00000000300472ca */ /* 0x000fe200000e0000 */
[----:B------:R-:W-:Y:S01]  /*8fd0*/  BSSY.RECONVERGENT B0, `(.L_x_139) ;  /* 0x000009c000007945 */ /* 0x000fe20003800200 */
[-C--:B------:R-:W-:Y:S02]  /*8fe0*/  F2FP.F16.E5M2.UNPACK_B R2, R80.reuse ;  /* 0x00000050ff02723e */ /* 0x080fe400020004ff */
[----:B------:R-:W-:Y:S02]  /*8ff0*/  F2FP.F16.E5M2.UNPACK_B R80, R80.H1 ;  /* 0x00000050ff50723e */ /* 0x000fe400030004ff */
[-C--:B------:R-:W-:Y:S01]  /*9000*/  F2FP.F16.E5M2.UNPACK_B R51, R81.reuse ;  /* 0x00000051ff33723e */ /* 0x080fe200020004ff */
[--C-:B------:R-:W-:Y:S01]  /*9010*/  HADD2.F32 R0, -RZ, R2.reuse.H0_H0 ;  /* 0x20000002ff007230 */ /* 0x100fe20000004100 */
[----:B------:R-:W-:Y:S01]  /*9020*/  F2FP.F16.E5M2.UNPACK_B R81, R81.H1 ;  /* 0x00000051ff51723e */ /* 0x000fe200030004ff */
[----:B------:R-:W-:Y:S01]  /*9030*/  HADD2.F32 R2, -RZ, R2.H1_H1 ;  /* 0x30000002ff027230 */ /* 0x000fe20000004100 */
[-C--:B------:R-:W-:Y:S01]  /*9040*/  F2FP.F16.E5M2.UNPACK_B R55, R82.reuse ;  /* 0x00000052ff37723e */ /* 0x080fe200020004ff */
[--C-:B------:R-:W-:Y:S01]  /*9050*/  HADD2.F32 R3, -RZ, R80.reuse.H0_H0 ;  /* 0x20000050ff037230 */ /* 0x100fe20000004100 */
[----:B------:R-:W-:Y:S01]  /*9060*/  F2FP.F16.E5M2.UNPACK_B R82, R82.H1 ;  /* 0x00000052ff52723e */ /* 0x000fe200030004ff */
[----:B-1----:R-:W-:Y:S01]  /*9070*/  LDTM.16dp32bit_t0_t15.x32 R4, tmem[UR4+0xc0] ;  /* 0x0000c004000479ee */ /* 0x002fe20008a80000 */
[----:B------:R-:W1:Y:S01]  /*9080*/  LDTM.16dp32bit_t16_t31.x32 R4, tmem[UR4+0xe0] ;  /* 0x0000e004000479ee */ /* 0x000e620008aa0000 */
[----:B------:R-:W-:Y:S01]  /*9090*/  NOP ;  /* 0x0000000000007918 */ /* 0x000fe20000000000 */
[--C-:B------:R-:W-:Y:S01]  /*90a0*/  HADD2.F32 R50, -RZ, R51.reuse.H0_H0 ;  /* 0x20000033ff327230 */ /* 0x100fe20000004100 */
[----:B------:R-:W-:Y:S01]  /*90b0*/  R2UR UR5, R113 ;  /* 0x00000000710572ca */ /* 0x000fe200000e0000 */
[----:B------:R-:W-:Y:S01]  /*90c0*/  HADD2.F32 R51, -RZ, R51.H1_H1 ;  /* 0x30000033ff337230 */ /* 0x000fe20000004100 */
[----:B------:R-:W-:Y:S01]  /*90d0*/  F2FP.F16.E5M2.UNPACK_B R59, R83 ;  /* 0x00000053ff3b723e */ /* 0x000fe200020004ff */
[--C-:B------:R-:W-:Y:S01]  /*90e0*/  HADD2.F32 R54, -RZ, R55.reuse.H0_H0 ;  /* 0x20000037ff367230 */ /* 0x100fe20000004100 */
[----:B------:R-:W-:Y:S01]  /*90f0*/  F2FP.F16.E5M2.UNPACK_B R63, R84 ;  /* 0x00000054ff3f723e */ /* 0x000fe200020004ff */
[----:B------:R-:W-:Y:S01]  /*9100*/  HADD2.F32 R55, -RZ, R55.H1_H1 ;  /* 0x30000037ff377230 */ /* 0x000fe20000004100 */
[----:B------:R-:W-:Y:S01]  /*9110*/  F2FP.F16.E5M2.UNPACK_B R67, R85 ;  /* 0x00000055ff43723e */ /* 0x000fe200020004ff */
[--C-:B------:R-:W-:Y:S01]  /*9120*/  HADD2.F32 R58, -RZ, R59.reuse.H0_H0 ;  /* 0x2000003bff3a7230 */ /* 0x100fe20000004100 */
[----:B------:R-:W-:Y:S01]  /*9130*/  F2FP.F16.E5M2.UNPACK_B R71, R86 ;  /* 0x00000056ff47723e */ /* 0x000fe200020004ff */
[----:B------:R-:W-:Y:S01]  /*9140*/  HADD2.F32 R59, -RZ, R59.H1_H1 ;  /* 0x3000003bff3b7230 */ /* 0x000fe20000004100 */
[----:B------:R-:W-:Y:S01]  /*9150*/  F2FP.F16.E5M2.UNPACK_B R74, R87 ;  /* 0x00000057ff4a723e */ /* 0x000fe200020004ff */
[--C-:B------:R-:W-:Y:S01]  /*9160*/  HADD2.F32 R62, -RZ, R63.reuse.H0_H0 ;  /* 0x2000003fff3e7230 */ /* 0x100fe20000004100 */
[----:B------:R-:W-:Y:S01]  /*9170*/  F2FP.F16.E5M2.UNPACK_B R83, R83.H1 ;  /* 0x00000053ff53723e */ /* 0x000fe200030004ff */
[----:B------:R-:W-:Y:S01]  /*9180*/  UIADD3 UR5, UPT, UPT, UR5, 0x1d0, URZ ;  /* 0x000001d005057890 */ /* 0x000fe2000fffe0ff */
[----:B------:R-:W-:Y:S01]  /*9190*/  HADD2.F32 R63, -RZ, R63.H1_H1 ;  /* 0x3000003fff3f7230 */ /* 0x000fe20000004100 */
[----:B------:R-:W-:Y:S01]  /*91a0*/  F2FP.F16.E5M2.UNPACK_B R84, R84.H1 ;  /* 0x00000054ff54723e */ /* 0x000fe200030004ff */
[--C-:B------:R-:W-:Y:S01]  /*91b0*/  HADD2.F32 R66, -RZ, R67.reuse.H0_H0 ;  /* 0x20000043ff427230 */ /* 0x100fe20000004100 */
[----:B------:R-:W-:Y:S01]  /*91c0*/  UPRMT UR5, UR37, 0x654, UR5 ;  /* 0x0000065425057896 */ /* 0x000fe20008000005 */
[----:B------:R-:W-:Y:S01]  /*91d0*/  HADD2.F32 R67, -RZ, R67.H1_H1 ;  /* 0x30000043ff437230 */ /* 0x000fe20000004100 */
[----:B------:R-:W-:Y:S01]  /*91e0*/  F2FP.F16.E5M2.UNPACK_B R85, R85.H1 ;  /* 0x00000055ff55723e */ /* 0x000fe200030004ff */
[--C-:B------:R-:W-:Y:S02]  /*91f0*/  HADD2.F32 R70, -RZ, R71.reuse.H0_H0 ;  /* 0x20000047ff467230 */ /* 0x100fe40000004100 */
[C---:B-1----:R-:W-:Y:S01]  /*9200*/  FMUL R4, R47.reuse, R4 ;  /* 0x000000042f047220 */ /* 0x042fe20000400000 */
[C---:B------:R-:W-:Y:S01]  /*9210*/  FMUL R5, R47.reuse, R5 ;  /* 0x000000052f057220 */ /* 0x040fe20000400000 */
[C---:B------:R-:W-:Y:S01]  /*9220*/  FMUL R8, R47.reuse, R8 ;  /* 0x000000082f087220 */ /* 0x040fe20000400000 */
[----:B------:R-:W-:Y:S01]  /*9230*/  FMUL R9, R47, R9 ;  /* 0x000000092f097220 */ /* 0x000fe20000400000 */
[C---:B------:R-:W-:Y:S01]  /*9240*/  FFMA R4, R49.reuse, R0, R4 ;  /* 0x0000000031047223 */ /* 0x040fe20000000004 */
[----:B------:R-:W-:Y:S01]  /*9250*/  SYNCS.ARRIVE.TRANS64.RED.A1T0 RZ, [UR5], RZ ;  /* 0x000000ffffff79a7 */ /* 0x000fe20008100405 */
        /* <DEDUP_REMOVED lines=8> */
[----:B------:R-:W-:Y:S02]  /*92e0*/  HADD2.F32 R71, -RZ, R71.H1_H1 ;  /* 0x30000047ff477230 */ /* 0x000fe40000004100 */
[C---:B------:R-:W-:Y:S01]  /*92f0*/  FMUL R25, R47.reuse, R30 ;  /* 0x0000001e2f197220 */ /* 0x040fe20000400000 */
[C---:B------:R-:W-:Y:S01]  /*9300*/  FMUL R30, R47.reuse, R35 ;  /* 0x000000232f1e7220 */ /* 0x040fe20000400000 */
[----:B------:R-:W-:Y:S02]  /*9310*/  HADD2.F32 R48, -RZ, R80.H1_H1 ;  /* 0x30000050ff307230 */ /* 0x000fe40000004100 */
[C---:B------:R-:W-:Y:S01]  /*9320*/  FMUL R6, R47.reuse, R6 ;  /* 0x000000062f067220 */ /* 0x040fe20000400000 */
[C---:B------:R-:W-:Y:S01]  /*9330*/  FMUL R7, R47.reuse, R7 ;  /* 0x000000072f077220 */ /* 0x040fe20000400000 */
[--C-:B------:R-:W-:Y:S02]  /*9340*/  HADD2.F32 R52, -RZ, R81.reuse.H0_H0 ;  /* 0x20000051ff347230 */ /* 0x100fe40000004100 */
[----:B------:R-:W-:Y:S01]  /*9350*/  FMUL R10, R47, R10 ;  /* 0x0000000a2f0a7220 */ /* 0x000fe20000400000 */
[C---:B------:R-:W-:Y:S01]  /*9360*/  FFMA R6, R49.reuse, R3, R6 ;  /* 0x0000000331067223 */ /* 0x040fe20000000006 */
[----:B------:R-:W-:Y:S02]  /*9370*/  HADD2.F32 R53, -RZ, R81.H1_H1 ;  /* 0x30000051ff357230 */ /* 0x000fe40000004100 */
[C---:B------:R-:W-:Y:S01]  /*9380*/  FFMA R7, R49.reuse, R48, R7 ;  /* 0x0000003031077223 */ /* 0x040fe20000000007 */
[C---:B------:R-:W-:Y:S01]  /*9390*/  FFMA R8, R49.reuse, R50, R8 ;  /* 0x0000003231087223 */ /* 0x040fe20000000008 */
[C---:B------:R-:W-:Y:S01]  /*93a0*/  FFMA R9, R49.reuse, R51, R9 ;  /* 0x0000003331097223 */ /* 0x040fe20000000009 */
[----:B------:R-:W-:Y:S01]  /*93b0*/  FFMA R10, R49, R52, R10 ;  /* 0x00000034310a7223 */ /* 0x000fe2000000000a */
[--C-:B------:R-:W-:Y:S01]  /*93c0*/  HADD2.F32 R48, -RZ, R74.reuse.H0_H0 ;  /* 0x2000004aff307230 */ /* 0x100fe20000004100 */
[----:B------:R-:W-:Y:S01]  /*93d0*/  F2FP.SATFINITE.E5M2.F32.PACK_AB_MERGE_C R77, R7, R6, RZ ;  /* 0x00000006074d723e */ /* 0x000fe200048060ff */
[C---:B------:R-:W-:Y:S01]  /*93e0*/  FMUL R7, R47.reuse, R24 ;  /* 0x000000182f077220 */ /* 0x040fe20000400000 */
[C---:B------:R-:W-:Y:S01]  /*93f0*/  FMUL R24, R47.reuse, R29 ;  /* 0x0000001d2f187220 */ /* 0x040fe20000400000 */
[C---:B------:R-:W-:Y:S01]  /*9400*/  FMUL R29, R47.reuse, R34 ;  /* 0x000000222f1d7220 */ /* 0x040fe20000400000 */
[----:B------:R-:W-:Y:S02]  /*9410*/  HADD2.F32 R74, -RZ, R74.H1_H1 ;  /* 0x3000004aff4a7230 */ /* 0x000fe40000004100 */
[C---:B------:R-:W-:Y:S01]  /*9420*/  FMUL R11, R47.reuse, R11 ;  /* 0x0000000b2f0b7220 */ /* 0x040fe20000400000 */
[--C-:B------:R-:W-:Y:S02]  /*9430*/  HADD2.F32 R56, -RZ, R82.reuse.H0_H0 ;  /* 0x20000052ff387230 */ /* 0x100fe40000004100 */
[----:B------:R-:W-:Y:S01]  /*9440*/  FMUL R14, R47, R14 ;  /* 0x0000000e2f0e7220 */ /* 0x000fe20000400000 */
[----:B------:R-:W-:Y:S02]  /*9450*/  HADD2.F32 R57, -RZ, R82.H1_H1 ;  /* 0x30000052ff397230 */ /* 0x000fe40000004100 */
[C---:B------:R-:W-:Y:S01]  /*9460*/  FFMA R11, R49.reuse, R53, R11 ;  /* 0x00000035310b7223 */ /* 0x040fe2000000000b */
[----:B------:R-:W-:Y:S01]  /*9470*/  F2FP.F16.E5M2.UNPACK_B R86, R86.H1 ;  /* 0x00000056ff56723e */ /* 0x000fe200030004ff */
[C---:B------:R-:W-:Y:S01]  /*9480*/  FFMA R12, R49.reuse, R54, R12 ;  /* 0x00000036310c7223 */ /* 0x040fe2000000000c */
[C---:B------:R-:W-:Y:S01]  /*9490*/  FFMA R13, R49.reuse, R55, R13 ;  /* 0x00000037310d7223 */ /* 0x040fe2000000000d */
[----:B------:R-:W-:Y:S01]  /*94a0*/  F2FP.F16.E5M2.UNPACK_B R87, R87.H1 ;  /* 0x00000057ff57723e */ /* 0x000fe200030004ff */
[----:B------:R-:W-:Y:S01]  /*94b0*/  FFMA R14, R49, R56, R14 ;  /* 0x00000038310e7223 */ /* 0x000fe2000000000e */
[----:B------:R-:W-:Y:S01]  /*94c0*/  F2FP.SATFINITE.E5M2.F32.PACK_AB_MERGE_C R10, R11, R10, RZ ;  /* 0x0000000a0b0a723e */ /* 0x000fe200048060ff */
[C---:B------:R-:W-:Y:S01]  /*94d0*/  FMUL R15, R47.reuse, R15 ;  /* 0x0000000f2f0f7220 */ /* 0x040fe20000400000 */
[--C-:B------:R-:W-:Y:S02]  /*94e0*/  HADD2.F32 R60, -RZ, R83.reuse.H0_H0 ;  /* 0x20000053ff3c7230 */ /* 0x100fe40000004100 */
[----:B------:R-:W-:Y:S01]  /*94f0*/  FMUL R18, R47, R18 ;  /* 0x000000122f127220 */ /* 0x000fe20000400000 */
[----:B------:R-:W-:Y:S02]  /*9500*/  HADD2.F32 R61, -RZ, R83.H1_H1 ;  /* 0x30000053ff3d7230 */ /* 0x000fe40000004100 */
[----:B------:R-:W-:Y:S01]  /*9510*/  FFMA R15, R49, R57, R15 ;  /* 0x00000039310f7223 */ /* 0x000fe2000000000f */
[----:B------:R-:W-:Y:S01]  /*9520*/  IADD3 R45, PT, PT, R45, 0x1, RZ ;  /* 0x000000012d2d7810 */ /* 0x000fe20007ffe0ff */
[C---:B------:R-:W-:Y:S01]  /*9530*/  FFMA R16, R49.reuse, R58, R16 ;  /* 0x0000003a31107223 */ /* 0x040fe20000000010 */
        /* <DEDUP_REMOVED lines=8> */
[C---:B------:R-:W-:Y:S01]  /*95c0*/  FFMA R0, R49.reuse, R62, R0 ;  /* 0x0000003e31007223 */ /* 0x040fe20000000000 */
[C---:B------:R-:W-:Y:S01]  /*95d0*/  FFMA R2, R49.reuse, R63, R2 ;  /* 0x0000003f31027223 */ /* 0x040fe20000000002 */
[--C-:B------:R-:W-:Y:S02]  /*95e0*/  HADD2.F32 R68, -RZ, R85.reuse.H0_H0 ;  /* 0x20000055ff447230 */ /* 0x100fe40000004100 */
[----:B------:R-:W-:Y:S01]  /*95f0*/  FFMA R3, R49, R64, R3 ;  /* 0x0000004031037223 */ /* 0x000fe20000000003 */
[----:B------:R-:W-:Y:S02]  /*9600*/  HADD2.F32 R69, -RZ, R85.H1_H1 ;  /* 0x30000055ff457230 */ /* 0x000fe40000004100 */
[C---:B------:R-:W-:Y:S01]  /*9610*/  FMUL R21, R47.reuse, R26 ;  /* 0x0000001a2f157220 */ /* 0x040fe20000400000 */
[----:B------:R-:W-:Y:S01]  /*9620*/  FMUL R22, R47, R27 ;  /* 0x0000001b2f167220 */ /* 0x000fe20000400000 */
[C---:B------:R-:W-:Y:S01]  /*9630*/  FFMA R6, R49.reuse, R65, R6 ;  /* 0x0000004131067223 */ /* 0x040fe20000000006 */
[----:B------:R-:W-:Y:S01]  /*9640*/  FFMA R7, R49, R66, R7 ;  /* 0x0000004231077223 */ /* 0x000fe20000000007 */
[----:B------:R-:W-:Y:S01]  /*9650*/  FMUL R23, R47, R28 ;  /* 0x0000001c2f177220 */ /* 0x000fe20000400000 */
[C---:B------:R-:W-:Y:S01]  /*9660*/  FFMA R20, R49.reuse, R67, R20 ;  /* 0x0000004331147223 */ /* 0x040fe20000000014 */
[--C-:B------:R-:W-:Y:S02]  /*9670*/  HADD2.F32 R72, -RZ, R86.reuse.H0_H0 ;  /* 0x20000056ff487230 */ /* 0x100fe40000004100 */
[C---:B------:R-:W-:Y:S01]  /*9680*/  FFMA R21, R49.reuse, R68, R21 ;  /* 0x0000004431157223 */ /* 0x040fe20000000015 */
[----:B------:R-:W-:Y:S02]  /*9690*/  HADD2.F32 R73, -RZ, R86.H1_H1 ;  /* 0x30000056ff497230 */ /* 0x000fe40000004100 */
[----:B------:R-:W-:Y:S01]  /*96a0*/  FFMA R22, R49, R69, R22 ;  /* 0x0000004531167223 */ /* 0x000fe20000000016 */
[C---:B------:R-:W-:Y:S01]  /*96b0*/  FMUL R26, R47.reuse, R31 ;  /* 0x0000001f2f1a7220 */ /* 0x040fe20000400000 */
[----:B------:R-:W-:Y:S01]  /*96c0*/  FMUL R27, R47, R32 ;  /* 0x000000202f1b7220 */ /* 0x000fe20000400000 */
[----:B------:R-:W-:Y:S01]  /*96d0*/  FFMA R23, R49, R70, R23 ;  /* 0x0000004631177223 */ /* 0x000fe20000000017 */
[----:B------:R-:W-:Y:S01]  /*96e0*/  FMUL R28, R47, R33 ;  /* 0x000000212f1c7220 */ /* 0x000fe20000400000 */
[C---:B------:R-:W-:Y:S01]  /*96f0*/  FFMA R24, R49.reuse, R71, R24 ;  /* 0x0000004731187223 */ /* 0x040fe20000000018 */
[--C-:B------:R-:W-:Y:S02]  /*9700*/  HADD2.F32 R75, -RZ, R87.reuse.H0_H0 ;  /* 0x20000057ff4b7230 */ /* 0x100fe40000004100 */
[C---:B------:R-:W-:Y:S01]  /*9710*/  FFMA R25, R49.reuse, R72, R25 ;  /* 0x0000004831197223 */ /* 0x040fe20000000019 */
[----:B------:R-:W-:Y:S02]  /*9720*/  HADD2.F32 R76, -RZ, R87.H1_H1 ;  /* 0x30000057ff4c7230 */ /* 0x000fe40000004100 */
[----:B------:R-:W-:Y:S01]  /*9730*/  FFMA R26, R49, R73, R26 ;  /* 0x00000049311a7223 */ /* 0x000fe2000000001a */
[----:B------:R-:W-:Y:S01]  /*9740*/  F2FP.SATFINITE.E5M2.F32.PACK_AB_MERGE_C R14, R15, R14, RZ ;  /* 0x0000000e0f0e723e */ /* 0x000fe200048060ff */
[----:B------:R-:W-:Y:S01]  /*9750*/  FFMA R27, R49, R48, R27 ;  /* 0x00000030311b7223 */ /* 0x000fe2000000001b */
[----:B------:R-:W-:Y:S01]  /*9760*/  F2FP.SATFINITE.E5M2.F32.PACK_AB_MERGE_C R18, R19, R18, RZ ;  /* 0x000000121312723e */ /* 0x000fe200048060ff */
[C---:B------:R-:W-:Y:S01]  /*9770*/  FFMA R28, R49.reuse, R74, R28 ;  /* 0x0000004a311c7223 */ /* 0x040fe2000000001c */
[C---:B------:R-:W-:Y:S01]  /*9780*/  FFMA R29, R49.reuse, R75, R29 ;  /* 0x0000004b311d7223 */ /* 0x040fe2000000001d */
[----:B------:R-:W-:Y:S01]  /*9790*/  FFMA R30, R49, R76, R30 ;  /* 0x0000004c311e7223 */ /* 0x000fe2000000001e */
[----:B------:R-:W-:Y:S02]  /*97a0*/  F2FP.SATFINITE.E5M2.F32.PACK_AB_MERGE_C R32, R5, R4, R77 ;  /* 0x000000040520723e */ /* 0x000fe4000480604d */
[----:B------:R-:W-:Y:S02]  /*97b0*/  F2FP.SATFINITE.E5M2.F32.PACK_AB_MERGE_C R33, R9, R8, R10 ;  /* 0x000000080921723e */ /* 0x000fe4000480600a */
        /* <DEDUP_REMOVED lines=10> */
[----:B------:R-:W-:Y:S05]  /*9860*/  F2FP.SATFINITE.E5M2.F32.PACK_AB_MERGE_C R7, R28, R27, R29 ;  /* 0x0000001b1c07723e */ /* 0x000fea000480601d */
        /* <DEDUP_REMOVED lines=18> */
.L_x_140:
[----:B------:R-:W-:Y:S05]  /*9990*/  BSYNC.RECONVERGENT B0 ;  /* 0x0000000000007941 */ /* 0x000fea0003800200 */
.L_x_139:
[----:B------:R-:W-:Y:S01]  /*99a0*/  BAR.SYNC.DEFER_BLOCKING 0x1, 0x80 ;  /* 0x0042000000007b1d */ /* 0x000fe20000010000 */
[----:B------:R-:W-:Y:S01]  /*99b0*/  ISETP.NE.AND P2, PT, R111, RZ, PT ;  /* 0x000000ff6f00720c */ /* 0x000fe20003f45270 */
[----:B------:R-:W-:Y:S01]  /*99c0*/  IMAD.IADD R14, R43, 0x1, R94 ;  /* 0x000000012b0e7824 */ /* 0x000fe200078e025e */
[----:B------:R-:W-:Y:S01]  /*99d0*/  ISETP.NE.AND P0, PT, R112, 0x2, PT ;  /* 0x000000027000780c */ /* 0x000fe20003f05270 */
[----:B------:R-:W-:Y:S01]  /*99e0*/  IMAD.IADD R15, R44, 0x1, R95 ;  /* 0x000000012c0f7824 */ /* 0x000fe200078e025f */
[----:B------:R-:W-:Y:S02]  /*99f0*/  ISETP.NE.AND P1, PT, R45, 0x4, PT ;  /* 0x000000042d00780c */ /* 0x000fe40003f25270 */
[----:B------:R-:W-:Y:S02]  /*9a00*/  SEL R2, RZ, 0x1, P0 ;  /* 0x00000001ff027807 */ /* 0x000fe40000000000 */
[----:B------:R-:W-:Y:S02]  /*9a10*/  SEL R0, RZ, 0x1, P1 ;  /* 0x00000001ff007807 */ /* 0x000fe40000800000 */
[----:B------:R-:W-:Y:S02]  /*9a20*/  LOP3.LUT R106, R106, R2, RZ, 0x3c, !PT ;  /* 0x000000026a6a7212 */ /* 0x000fe400078e3cff */
[----:B------:R-:W-:Y:S02]  /*9a30*/  LOP3.LUT R107, R107, R0, RZ, 0x3c, !PT ;  /* 0x000000006b6b7212 */ /* 0x000fe400078e3cff */
[----:B------:R-:W-:Y:S02]  /*9a40*/  @P2 R2UR UR36, R103 ;  /* 0x00000000672422ca */ /* 0x000fe400000e0000 */
[----:B------:R-:W-:Y:S02]  /*9a50*/  SEL R112, R112, RZ, P0 ;  /* 0x000000ff70707207 */ /* 0x000fe40000000000 */
[----:B------:R-:W-:Y:S01]  /*9a60*/  SEL R45, R45, RZ, P1 ;  /* 0x000000ff2d2d7207 */ /* 0x000fe20000800000 */
[----:B------:R-:W-:Y:S10]  /*9a70*/  @P2 BRA `(.L_x_141) ;  /* 0xffffffbc00382947 */ /* 0x000ff4000383ffff */
[----:B------:R-:W-:Y:S05]  /*9a80*/  EXIT ;  /* 0x000000000000794d */ /* 0x000fea0003800000 */
.L_x_20:
[----:B--2---:R2:W1:Y:S02]  /*9a90*/  SYNCS.PHASECHK.TRANS64.TRYWAIT P0, [R2+URZ+0x200], R3 ;  /* 0x00020003020075a7 */ /* 0x00446400080011ff */
[----:B-1----:R-:W-:Y:S05]  /*9aa0*/  @!P0 NANOSLEEP.SYNCS 0x989680 ;  /* 0x009896800000895d */ /* 0x002fea0003900000 */
[----:B------:R-:W1:Y:S02]  /*9ab0*/  @!P0 SYNCS.PHASECHK.TRANS64 P0, [R2+URZ+0x200], R3 ;  /* 0x00020003020085a7 */ /* 0x000e6400080010ff */
[----:B-1----:R-:W-:Y:S05]  /*9ac0*/  @!P0 BRA `(.L_x_20) ;  /* 0xfffffffc00f08947 */ /* 0x002fea000383ffff */
[----:B------:R-:W-:Y:S05]  /*9ad0*/  BRA `(.L_x_142) ;  /* 0xffffff7c004c7947 */ /* 0x000fea000383ffff */
.L_x_23:
[----:B-1----:R-:W-:-:S07]  /*9ae0*/  MOV R2, UR33 ;  /* 0x0000002100027c02 */ /* 0x002fce0008000f00 */
.L_x_143:
[----:B-1----:R1:W2:Y:S02]  /*9af0*/  SYNCS.PHASECHK.TRANS64.TRYWAIT P0, [R2+URZ+0xa0], R4 ;  /* 0x0000a004020075a7 */ /* 0x0022a400080011ff */
[----:B--2---:R-:W-:Y:S05]  /*9b00*/  @!P0 NANOSLEEP.SYNCS 0x989680 ;  /* 0x009896800000895d */ /* 0x004fea0003900000 */
[----:B------:R-:W2:Y:S02]  /*9b10*/  @!P0 SYNCS.PHASECHK.TRANS64 P0, [R2+URZ+0xa0], R4 ;  /* 0x0000a004020085a7 */ /* 0x000ea400080010ff */
[----:B--2---:R-:W-:Y:S05]  /*9b20*/  @!P0 BRA `(.L_x_143) ;  /* 0xfffffffc00f08947 */ /* 0x004fea000383ffff */
[----:B------:R-:W-:Y:S05]  /*9b30*/  BRA `(.L_x_22) ;  /* 0xffffff7c00a07947 */ /* 0x000fea000383ffff */
.L_x_29:
[----:B-1----:R-:W-:-:S07]  /*9b40*/  MOV R2, UR25 ;  /* 0x0000001900027c02 */ /* 0x002fce0008000f00 */
.L_x_144:
[----:B-1----:R1:W2:Y:S02]  /*9b50*/  SYNCS.PHASECHK.TRANS64.TRYWAIT P0, [R2+URZ+0xa0], R4 ;  /* 0x0000a004020075a7 */ /* 0x0022a400080011ff */
[----:B--2---:R-:W-:Y:S05]  /*9b60*/  @!P0 NANOSLEEP.SYNCS 0x989680 ;  /* 0x009896800000895d */ /* 0x004fea0003900000 */
[----:B------:R-:W2:Y:S02]  /*9b70*/  @!P0 SYNCS.PHASECHK.TRANS64 P0, [R2+URZ+0xa0], R4 ;  /* 0x0000a004020085a7 */ /* 0x000ea400080010ff */
[----:B--2---:R-:W-:Y:S05]  /*9b80*/  @!P0 BRA `(.L_x_144) ;  /* 0xfffffffc00f08947 */ /* 0x004fea000383ffff */
[----:B------:R-:W-:Y:S05]  /*9b90*/  BRA `(.L_x_28) ;  /* 0xffffff8000607947 */ /* 0x000fea000383ffff */
.L_x_33:
[----:B-1----:R1:W2:Y:S02]  /*9ba0*/  SYNCS.PHASECHK.TRANS64.TRYWAIT P0, [R2+URZ+0x190], R3 ;  /* 0x00019003020075a7 */ /* 0x0022a400080011ff */
[----:B--2---:R-:W-:Y:S05]  /*9bb0*/  @!P0 NANOSLEEP.SYNCS 0x989680 ;  /* 0x009896800000895d */ /* 0x004fea0003900000 */
[----:B------:R-:W2:Y:S02]  /*9bc0*/  @!P0 SYNCS.PHASECHK.TRANS64 P0, [R2+URZ+0x190], R3 ;  /* 0x00019003020085a7 */ /* 0x000ea400080010ff */
[----:B--2---:R-:W-:Y:S05]  /*9bd0*/  @!P0 BRA `(.L_x_33) ;  /* 0xfffffffc00f08947 */ /* 0x004fea000383ffff */
[----:B------:R-:W-:Y:S05]  /*9be0*/  BRA `(.L_x_145) ;  /* 0xffffff8400047947 */ /* 0x000fea000383ffff */
.L_x_37:
[----:B----4-:R-:W-:-:S07]  /*9bf0*/  MOV R0, UR5 ;  /* 0x0000000500007c02 */ /* 0x010fce0008000f00 */
.L_x_146:
[----:B-1----:R1:W2:Y:S02]  /*9c00*/  SYNCS.PHASECHK.TRANS64.TRYWAIT P0, [R0+URZ], R2 ;  /* 0x00000002000075a7 */ /* 0x0022a400080011ff */
[----:B--2---:R-:W-:Y:S05]  /*9c10*/  @!P0 NANOSLEEP.SYNCS 0x989680 ;  /* 0x009896800000895d */ /* 0x004fea0003900000 */
[----:B------:R-:W2:Y:S02]  /*9c20*/  @!P0 SYNCS.PHASECHK.TRANS64 P0, [R0+URZ], R2 ;  /* 0x00000002000085a7 */ /* 0x000ea400080010ff */
[----:B--2---:R-:W-:Y:S05]  /*9c30*/  @!P0 BRA `(.L_x_146) ;  /* 0xfffffffc00f08947 */ /* 0x004fea000383ffff */
[----:B------:R-:W-:Y:S05]  /*9c40*/  BRA `(.L_x_147) ;  /* 0xffffff8800747947 */ /* 0x000fea000383ffff */
.L_x_38:
[----:B----4-:R-:W-:-:S07]  /*9c50*/  MOV R0, UR5 ;  /* 0x0000000500007c02 */ /* 0x010fce0008000f00 */
.L_x_148:
[----:B-1----:R1:W2:Y:S02]  /*9c60*/  SYNCS.PHASECHK.TRANS64.TRYWAIT P0, [R0+URZ], R3 ;  /* 0x00000003000075a7 */ /* 0x0022a400080011ff */
[----:B--2---:R-:W-:Y:S05]  /*9c70*/  @!P0 NANOSLEEP.SYNCS 0x989680 ;  /* 0x009896800000895d */ /* 0x004fea0003900000 */
[----:B------:R-:W2:Y:S02]  /*9c80*/  @!P0 SYNCS.PHASECHK.TRANS64 P0, [R0+URZ], R3 ;  /* 0x00000003000085a7 */ /* 0x000ea400080010ff */
[----:B--2---:R-:W-:Y:S05]  /*9c90*/  @!P0 BRA `(.L_x_148) ;  /* 0xfffffffc00f08947 */ /* 0x004fea000383ffff */
[----:B------:R-:W-:Y:S05]  /*9ca0*/  BRA `(.L_x_149) ;  /* 0xffffff8800807947 */ /* 0x000fea000383ffff */
.L_x_39:
[----:B----4-:R-:W-:-:S07]  /*9cb0*/  MOV R0, UR5 ;  /* 0x0000000500007c02 */ /* 0x010fce0008000f00 */
.L_x_150:
[----:B-1----:R1:W2:Y:S02]  /*9cc0*/  SYNCS.PHASECHK.TRANS64.TRYWAIT P0, [R0+URZ], R3 ;  /* 0x00000003000075a7 */ /* 0x0022a400080011ff */
[----:B--2---:R-:W-:Y:S05]  /*9cd0*/  @!P0 NANOSLEEP.SYNCS 0x989680 ;  /* 0x009896800000895d */ /* 0x004fea0003900000 */
[----:B------:R-:W2:Y:S02]  /*9ce0*/  @!P0 SYNCS.PHASECHK.TRANS64 P0, [R0+URZ], R3 ;  /* 0x00000003000085a7 */ /* 0x000ea400080010ff */
[----:B--2---:R-:W-:Y:S05]  /*9cf0*/  @!P0 BRA `(.L_x_150) ;  /* 0xfffffffc00f08947 */ /* 0x004fea000383ffff */
[----:B------:R-:W-:Y:S05]  /*9d00*/  BRA `(.L_x_151) ;  /* 0xffffff88008c7947 */ /* 0x000fea000383ffff */
.L_x_40:
[----:B----4-:R-:W-:-:S07]  /*9d10*/  MOV R0, UR5 ;  /* 0x0000000500007c02 */ /* 0x010fce0008000f00 */
.L_x_152:
[----:B-1----:R1:W2:Y:S02]  /*9d20*/  SYNCS.PHASECHK.TRANS64.TRYWAIT P0, [R0+URZ], R3 ;  /* 0x00000003000075a7 */ /* 0x0022a400080011ff */
[----:B--2---:R-:W-:Y:S05]  /*9d30*/  @!P0 NANOSLEEP.SYNCS 0x989680 ;  /* 0x009896800000895d */ /* 0x004fea0003900000 */
[----:B------:R-:W2:Y:S02]  /*9d40*/  @!P0 SYNCS.PHASECHK.TRANS64 P0, [R0+URZ], R3 ;  /* 0x00000003000085a7 */ /* 0x000ea400080010ff */
[----:B--2---:R-:W-:Y:S05]  /*9d50*/  @!P0 BRA `(.L_x_152) ;  /* 0xfffffffc00f08947 */ /* 0x004fea000383ffff */
[----:B------:R-:W-:Y:S05]  /*9d60*/  BRA `(.L_x_153) ;  /* 0xffffff8800987947 */ /* 0x000fea000383ffff */
.L_x_41:
[----:B----4-:R-:W-:-:S07]  /*9d70*/  MOV R0, UR5 ;  /* 0x0000000500007c02 */ /* 0x010fce0008000f00 */
.L_x_154:
[----:B-1----:R1:W2:Y:S02]  /*9d80*/  SYNCS.PHASECHK.TRANS64.TRYWAIT P0, [R0+URZ], R3 ;  /* 0x00000003000075a7 */ /* 0x0022a400080011ff */
[----:B--2---:R-:W-:Y:S05]  /*9d90*/  @!P0 NANOSLEEP.SYNCS 0x989680 ;  /* 0x009896800000895d */ /* 0x004fea0003900000 */
[----:B------:R-:W2:Y:S02]  /*9da0*/  @!P0 SYNCS.PHASECHK.TRANS64 P0, [R0+URZ], R3 ;  /* 0x00000003000085a7 */ /* 0x000ea400080010ff */
[----:B--2---:R-:W-:Y:S05]  /*9db0*/  @!P0 BRA `(.L_x_154) ;  /* 0xfffffffc00f08947 */ /* 0x004fea000383ffff */
[----:B------:R-:W-:Y:S05]  /*9dc0*/  BRA `(.L_x_155) ;  /* 0xffffff8800a47947 */ /* 0x000fea000383ffff */
.L_x_42:
[----:B----4-:R-:W-:-:S07]  /*9dd0*/  MOV R0, UR5 ;  /* 0x0000000500007c02 */ /* 0x010fce0008000f00 */
.L_x_156:
[----:B-1----:R1:W2:Y:S02]  /*9de0*/  SYNCS.PHASECHK.TRANS64.TRYWAIT P0, [R0+URZ], R3 ;  /* 0x00000003000075a7 */ /* 0x0022a400080011ff */
[----:B--2---:R-:W-:Y:S05]  /*9df0*/  @!P0 NANOSLEEP.SYNCS 0x989680 ;  /* 0x009896800000895d */ /* 0x004fea0003900000 */
[----:B------:R-:W2:Y:S02]  /*9e00*/  @!P0 SYNCS.PHASECHK.TRANS64 P0, [R0+URZ], R3 ;  /* 0x00000003000085a7 */ /* 0x000ea400080010ff */
[----:B--2---:R-:W-:Y:S05]  /*9e10*/  @!P0 BRA `(.L_x_156) ;  /* 0xfffffffc00f08947 */ /* 0x004fea000383ffff */
[----:B------:R-:W-:Y:S05]  /*9e20*/  BRA `(.L_x_157) ;  /* 0xffffff8800b07947 */ /* 0x000fea000383ffff */
.L_x_43:
[----:B----4-:R-:W-:-:S07]  /*9e30*/  MOV R0, UR5 ;  /* 0x0000000500007c02 */ /* 0x010fce0008000f00 */
.L_x_158:
[----:B-1----:R1:W2:Y:S02]  /*9e40*/  SYNCS.PHASECHK.TRANS64.TRYWAIT P0, [R0+URZ], R3 ;  /* 0x00000003000075a7 */ /* 0x0022a400080011ff */
[----:B--2---:R-:W-:Y:S05]  /*9e50*/  @!P0 NANOSLEEP.SYNCS 0x989680 ;  /* 0x009896800000895d */ /* 0x004fea0003900000 */
[----:B------:R-:W2:Y:S02]  /*9e60*/  @!P0 SYNCS.PHASECHK.TRANS64 P0, [R0+URZ], R3 ;  /* 0x00000003000085a7 */ /* 0x000ea400080010ff */
[----:B--2---:R-:W-:Y:S05]  /*9e70*/  @!P0 BRA `(.L_x_158) ;  /* 0xfffffffc00f08947 */ /* 0x004fea000383ffff */
[----:B------:R-:W-:Y:S05]  /*9e80*/  BRA `(.L_x_159) ;  /* 0xffffff8800bc7947 */ /* 0x000fea000383ffff */
.L_x_44:
[----:B----4-:R-:W-:-:S07]  /*9e90*/  MOV R0, UR5 ;  /* 0x0000000500007c02 */ /* 0x010fce0008000f00 */
.L_x_160:
[----:B-1----:R1:W2:Y:S02]  /*9ea0*/  SYNCS.PHASECHK.TRANS64.TRYWAIT P0, [R0+URZ], R3 ;  /* 0x00000003000075a7 */ /* 0x0022a400080011ff */
[----:B--2---:R-:W-:Y:S05]  /*9eb0*/  @!P0 NANOSLEEP.SYNCS 0x989680 ;  /* 0x009896800000895d */ /* 0x004fea0003900000 */
[----:B------:R-:W2:Y:S02]  /*9ec0*/  @!P0 SYNCS.PHASECHK.TRANS64 P0, [R0+URZ], R3 ;  /* 0x00000003000085a7 */ /* 0x000ea400080010ff */
[----:B--2---:R-:W-:Y:S05]  /*9ed0*/  @!P0 BRA `(.L_x_160) ;  /* 0xfffffffc00f08947 */ /* 0x004fea000383ffff */
[----:B------:R-:W-:Y:S05]  /*9ee0*/  BRA `(.L_x_161) ;  /* 0xffffff8800c87947 */ /* 0x000fea000383ffff */
.L_x_45:
[----:B----4-:R-:W-:-:S07]  /*9ef0*/  MOV R0, UR5 ;  /* 0x0000000500007c02 */ /* 0x010fce0008000f00 */
.L_x_162:
[----:B-1----:R1:W2:Y:S02]  /*9f00*/  SYNCS.PHASECHK.TRANS64.TRYWAIT P0, [R0+URZ], R3 ;  /* 0x00000003000075a7 */ /* 0x0022a400080011ff */
[----:B--2---:R-:W-:Y:S05]  /*9f10*/  @!P0 NANOSLEEP.SYNCS 0x989680 ;  /* 0x009896800000895d */ /* 0x004fea0003900000 */
[----:B------:R-:W2:Y:S02]  /*9f20*/  @!P0 SYNCS.PHASECHK.TRANS64 P0, [R0+URZ], R3 ;  /* 0x00000003000085a7 */ /* 0x000ea400080010ff */
[----:B--2---:R-:W-:Y:S05]  /*9f30*/  @!P0 BRA `(.L_x_162) ;  /* 0xfffffffc00f08947 */ /* 0x004fea000383ffff */
[----:B------:R-:W-:Y:S05]  /*9f40*/  BRA `(.L_x_163) ;  /* 0xffffff8800d47947 */ /* 0x000fea000383ffff */
.L_x_46:
[----:B----4-:R-:W-:-:S07]  /*9f50*/  MOV R0, UR5 ;  /* 0x0000000500007c02 */ /* 0x010fce0008000f00 */
.L_x_164:
[----:B-1----:R1:W2:Y:S02]  /*9f60*/  SYNCS.PHASECHK.TRANS64.TRYWAIT P0, [R0+URZ], R3 ;  /* 0x00000003000075a7 */ /* 0x0022a400080011ff */
[----:B--2---:R-:W-:Y:S05]  /*9f70*/  @!P0 NANOSLEEP.SYNCS 0x989680 ;  /* 0x009896800000895d */ /* 0x004fea0003900000 */
[----:B------:R-:W2:Y:S02]  /*9f80*/  @!P0 SYNCS.PHASECHK.TRANS64 P0, [R0+URZ], R3 ;  /* 0x00000003000085a7 */ /* 0x000ea400080010ff */
[----:B--2---:R-:W-:Y:S05]  /*9f90*/  @!P0 BRA `(.L_x_164) ;  /* 0xfffffffc00f08947 */ /* 0x004fea000383ffff */
[----:B------:R-:W-:Y:S05]  /*9fa0*/  BRA `(.L_x_165) ;  /* 0xffffff8800e07947 */ /* 0x000fea000383ffff */
.L_x_47:
[----:B----4-:R-:W-:-:S07]  /*9fb0*/  MOV R0, UR5 ;  /* 0x0000000500007c02 */ /* 0x010fce0008000f00 */
.L_x_166:
[----:B-1----:R1:W2:Y:S02]  /*9fc0*/  SYNCS.PHASECHK.TRANS64.TRYWAIT P0, [R0+URZ], R3 ;  /* 0x00000003000075a7 */ /* 0x0022a400080011ff */
[----:B--2---:R-:W-:Y:S05]  /*9fd0*/  @!P0 NANOSLEEP.SYNCS 0x989680 ;  /* 0x009896800000895d */ /* 0x004fea0003900000 */
[----:B------:R-:W2:Y:S02]  /*9fe0*/  @!P0 SYNCS.PHASECHK.TRANS64 P0, [R0+URZ], R3 ;  /* 0x00000003000085a7 */ /* 0x000ea400080010ff */
[----:B--2---:R-:W-:Y:S05]  /*9ff0*/  @!P0 BRA `(.L_x_166) ;  /* 0xfffffffc00f08947 */ /* 0x004fea000383ffff */
[----:B------:R-:W-:Y:S05]  /*a000*/  BRA `(.L_x_167) ;  /* 0xffffff8800ec7947 */ /* 0x000fea000383ffff */
.L_x_48:
[----:B----4-:R-:W-:-:S07]  /*a010*/  MOV R0, UR5 ;  /* 0x0000000500007c02 */ /* 0x010fce0008000f00 */
.L_x_168:
[----:B-1----:R1:W2:Y:S02]  /*a020*/  SYNCS.PHASECHK.TRANS64.TRYWAIT P0, [R0+URZ], R3 ;  /* 0x00000003000075a7 */ /* 0x0022a400080011ff */
[----:B--2---:R-:W-:Y:S05]  /*a030*/  @!P0 NANOSLEEP.SYNCS 0x989680 ;  /* 0x009896800000895d */ /* 0x004fea0003900000 */
[----:B------:R-:W2:Y:S02]  /*a040*/  @!P0 SYNCS.PHASECHK.TRANS64 P0, [R0+URZ], R3 ;  /* 0x00000003000085a7 */ /* 0x000ea400080010ff */
[----:B--2---:R-:W-:Y:S05]  /*a050*/  @!P0 BRA `(.L_x_168) ;  /* 0xfffffffc00f08947 */ /* 0x004fea000383ffff */
[----:B------:R-:W-:Y:S05]  /*a060*/  BRA `(.L_x_169) ;  /* 0xffffff8800f87947 */ /* 0x000fea000383ffff */
.L_x_49:
[----:B----4-:R-:W-:-:S07]  /*a070*/  MOV R0, UR5 ;  /* 0x0000000500007c02 */ /* 0x010fce0008000f00 */
.L_x_170:
[----:B-1----:R1:W2:Y:S02]  /*a080*/  SYNCS.PHASECHK.TRANS64.TRYWAIT P0, [R0+URZ], R3 ;  /* 0x00000003000075a7 */ /* 0x0022a400080011ff */
[----:B--2---:R-:W-:Y:S05]  /*a090*/  @!P0 NANOSLEEP.SYNCS 0x989680 ;  /* 0x009896800000895d */ /* 0x004fea0003900000 */
[----:B------:R-:W2:Y:S02]  /*a0a0*/  @!P0 SYNCS.PHASECHK.TRANS64 P0, [R0+URZ], R3 ;  /* 0x00000003000085a7 */ /* 0x000ea400080010ff */
[----:B--2---:R-:W-:Y:S05]  /*a0b0*/  @!P0 BRA `(.L_x_170) ;  /* 0xfffffffc00f08947 */ /* 0x004fea000383ffff */
[----:B------:R-:W-:Y:S05]  /*a0c0*/  BRA `(.L_x_171) ;  /* 0xffffff8c00047947 */ /* 0x000fea000383ffff */
.L_x_50:
[----:B----4-:R-:W-:-:S07]  /*a0d0*/  MOV R0, UR5 ;  /* 0x0000000500007c02 */ /* 0x010fce0008000f00 */
.L_x_172:
[----:B-1----:R1:W2:Y:S02]  /*a0e0*/  SYNCS.PHASECHK.TRANS64.TRYWAIT P0, [R0+URZ], R3 ;  /* 0x00000003000075a7 */ /* 0x0022a400080011ff */
[----:B--2---:R-:W-:Y:S05]  /*a0f0*/  @!P0 NANOSLEEP.SYNCS 0x989680 ;  /* 0x009896800000895d */ /* 0x004fea0003900000 */
[----:B------:R-:W2:Y:S02]  /*a100*/  @!P0 SYNCS.PHASECHK.TRANS64 P0, [R0+URZ], R3 ;  /* 0x00000003000085a7 */ /* 0x000ea400080010ff */
[----:B--2---:R-:W-:Y:S05]  /*a110*/  @!P0 BRA `(.L_x_172) ;  /* 0xfffffffc00f08947 */ /* 0x004fea000383ffff */
[----:B------:R-:W-:Y:S05]  /*a120*/  BRA `(.L_x_173) ;  /* 0xffffff8c00107947 */ /* 0x000fea000383ffff */
.L_x_51:
[----:B----4-:R-:W-:-:S07]  /*a130*/  MOV R0, UR5 ;  /* 0x0000000500007c02 */ /* 0x010fce0008000f00 */
.L_x_174:
[----:B-1----:R1:W2:Y:S02]  /*a140*/  SYNCS.PHASECHK.TRANS64.TRYWAIT P0, [R0+URZ], R3 ;  /* 0x00000003000075a7 */ /* 0x0022a400080011ff */
[----:B--2---:R-:W-:Y:S05]  /*a150*/  @!P0 NANOSLEEP.SYNCS 0x989680 ;  /* 0x009896800000895d */ /* 0x004fea0003900000 */
[----:B------:R-:W2:Y:S02]  /*a160*/  @!P0 SYNCS.PHASECHK.TRANS64 P0, [R0+URZ], R3 ;  /* 0x00000003000085a7 */ /* 0x000ea400080010ff */
[----:B--2---:R-:W-:Y:S05]  /*a170*/  @!P0 BRA `(.L_x_174) ;  /* 0xfffffffc00f08947 */ /* 0x004fea000383ffff */
[----:B------:R-:W-:Y:S05]  /*a180*/  BRA `(.L_x_175) ;  /* 0xffffff8c001c7947 */ /* 0x000fea000383ffff */
.L_x_52:
[----:B----4-:R-:W-:-:S07]  /*a190*/  MOV R0, UR5 ;  /* 0x0000000500007c02 */ /* 0x010fce0008000f00 */
.L_x_176:
[----:B-1----:R1:W2:Y:S02]  /*a1a0*/  SYNCS.PHASECHK.TRANS64.TRYWAIT P0, [R0+URZ], R3 ;  /* 0x00000003000075a7 */ /* 0x0022a400080011ff */
[----:B--2---:R-:W-:Y:S05]  /*a1b0*/  @!P0 NANOSLEEP.SYNCS 0x989680 ;  /* 0x009896800000895d */ /* 0x004fea0003900000 */
[----:B------:R-:W2:Y:S02]  /*a1c0*/  @!P0 SYNCS.PHASECHK.TRANS64 P0, [R0+URZ], R3 ;  /* 0x00000003000085a7 */ /* 0x000ea400080010ff */
[----:B--2---:R-:W-:Y:S05]  /*a1d0*/  @!P0 BRA `(.L_x_176) ;  /* 0xfffffffc00f08947 */ /* 0x004fea000383ffff */
[----:B------:R-:W-:Y:S05]  /*a1e0*/  BRA `(.L_x_177) ;  /* 0xffffff8c00287947 */ /* 0x000fea000383ffff */
.L_x_53:
[----:B----4-:R-:W-:-:S07]  /*a1f0*/  MOV R0, UR5 ;  /* 0x0000000500007c02 */ /* 0x010fce0008000f00 */
.L_x_178:
[----:B-1----:R1:W2:Y:S02]  /*a200*/  SYNCS.PHASECHK.TRANS64.TRYWAIT P0, [R0+URZ], R3 ;  /* 0x00000003000075a7 */ /* 0x0022a400080011ff */
[----:B--2---:R-:W-:Y:S05]  /*a210*/  @!P0 NANOSLEEP.SYNCS 0x989680 ;  /* 0x009896800000895d */ /* 0x004fea0003900000 */
[----:B------:R-:W2:Y:S02]  /*a220*/  @!P0 SYNCS.PHASECHK.TRANS64 P0, [R0+URZ], R3 ;  /* 0x00000003000085a7 */ /* 0x000ea400080010ff */
[----:B--2---:R-:W-:Y:S05]  /*a230*/  @!P0 BRA `(.L_x_178) ;  /* 0xfffffffc00f08947 */ /* 0x004fea000383ffff */
[----:B------:R-:W-:Y:S05]  /*a240*/  BRA `(.L_x_179) ;  /* 0xffffff8c00347947 */ /* 0x000fea000383ffff */
.L_x_54:
[----:B----4-:R-:W-:-:S07]  /*a250*/  MOV R0, UR5 ;  /* 0x0000000500007c02 */ /* 0x010fce0008000f00 */
.L_x_180:
[----:B-1----:R1:W2:Y:S02]  /*a260*/  SYNCS.PHASECHK.TRANS64.TRYWAIT P0, [R0+URZ], R3 ;  /* 0x00000003000075a7 */ /* 0x0022a400080011ff */
[----:B--2---:R-:W-:Y:S05]  /*a270*/  @!P0 NANOSLEEP.SYNCS 0x989680 ;  /* 0x009896800000895d */ /* 0x004fea0003900000 */
[----:B------:R-:W2:Y:S02]  /*a280*/  @!P0 SYNCS.PHASECHK.TRANS64 P0, [R0+URZ], R3 ;  /* 0x00000003000085a7 */ /* 0x000ea400080010ff */
[----:B--2---:R-:W-:Y:S05]  /*a290*/  @!P0 BRA `(.L_x_180) ;  /* 0xfffffffc00f08947 */ /* 0x004fea000383ffff */
[----:B------:R-:W-:Y:S05]  /*a2a0*/  BRA `(.L_x_181) ;  /* 0xffffff8c00407947 */ /* 0x000fea000383ffff */
.L_x_55:
[----:B----4-:R-:W-:-:S07]  /*a2b0*/  MOV R0, UR5 ;  /* 0x0000000500007c02 */ /* 0x010fce0008000f00 */
.L_x_182:
[----:B-1----:R1:W2:Y:S02]  /*a2c0*/  SYNCS.PHASECHK.TRANS64.TRYWAIT P0, [R0+URZ], R3 ;  /* 0x00000003000075a7 */ /* 0x0022a400080011ff */
[----:B--2---:R-:W-:Y:S05]  /*a2d0*/  @!P0 NANOSLEEP.SYNCS 0x989680 ;  /* 0x009896800000895d */ /* 0x004fea0003900000 */
[----:B------:R-:W2:Y:S02]  /*a2e0*/  @!P0 SYNCS.PHASECHK.TRANS64 P0, [R0+URZ], R3 ;  /* 0x00000003000085a7 */ /* 0x000ea400080010ff */
[----:B--2---:R-:W-:Y:S05]  /*a2f0*/  @!P0 BRA `(.L_x_182) ;  /* 0xfffffffc00f08947 */ /* 0x004fea000383ffff */
[----:B------:R-:W-:Y:S05]  /*a300*/  BRA `(.L_x_183) ;  /* 0xffffff8c004c7947 */ /* 0x000fea000383ffff */
.L_x_58:
[----:B-1----:R1:W2:Y:S02]  /*a310*/  SYNCS.PHASECHK.TRANS64.TRYWAIT P0, [R0+URZ+0x1f0], R4 ;  /* 0x0001f004000075a7 */ /* 0x0022a400080011ff */
[----:B--2---:R-:W-:Y:S05]  /*a320*/  @!P0 NANOSLEEP.SYNCS 0x989680 ;  /* 0x009896800000895d */ /* 0x004fea0003900000 */
[----:B------:R-:W2:Y:S02]  /*a330*/  @!P0 SYNCS.PHASECHK.TRANS64 P0, [R0+URZ+0x1f0], R4 ;  /* 0x0001f004000085a7 */ /* 0x000ea400080010ff */
[----:B--2---:R-:W-:Y:S05]  /*a340*/  @!P0 BRA `(.L_x_58) ;  /* 0xfffffffc00f08947 */ /* 0x004fea000383ffff */
[----:B------:R-:W-:Y:S05]  /*a350*/  BRA `(.L_x_184) ;  /* 0xffffff8c00a87947 */ /* 0x000fea000383ffff */
.L_x_59:
[----:B------:R-:W-:-:S07]  /*a360*/  MOV R0, UR5 ;  /* 0x0000000500007c02 */ /* 0x000fce0008000f00 */
.L_x_185:
[----:B-1----:R1:W2:Y:S02]  /*a370*/  SYNCS.PHASECHK.TRANS64.TRYWAIT P0, [R0+URZ+0x1a0], R5 ;  /* 0x0001a005000075a7 */ /* 0x0022a400080011ff */
[----:B--2---:R-:W-:Y:S05]  /*a380*/  @!P0 NANOSLEEP.SYNCS 0x989680 ;  /* 0x009896800000895d */ /* 0x004fea0003900000 */
[----:B------:R-:W2:Y:S02]  /*a390*/  @!P0 SYNCS.PHASECHK.TRANS64 P0, [R0+URZ+0x1a0], R5 ;  /* 0x0001a005000085a7 */ /* 0x000ea400080010ff */
[----:B--2---:R-:W-:Y:S05]  /*a3a0*/  @!P0 BRA `(.L_x_185) ;  /* 0xfffffffc00f08947 */ /* 0x004fea000383ffff */
[----:B------:R-:W-:Y:S05]  /*a3b0*/  BRA `(.L_x_186) ;  /* 0xffffff8c00b87947 */ /* 0x000fea000383ffff */
.L_x_60:
[----:B-1----:R1:W2:Y:S02]  /*a3c0*/  SYNCS.PHASECHK.TRANS64.TRYWAIT P1, [R0+URZ+0x190], R4 ;  /* 0x00019004000075a7 */ /* 0x0022a400080211ff */
[----:B--2---:R-:W-:Y:S05]  /*a3d0*/  @!P1 NANOSLEEP.SYNCS 0x989680 ;  /* 0x009896800000995d */ /* 0x004fea0003900000 */
[----:B------:R-:W2:Y:S02]  /*a3e0*/  @!P1 SYNCS.PHASECHK.TRANS64 P1, [R0+URZ+0x190], R4 ;  /* 0x00019004000095a7 */ /* 0x000ea400080210ff */
[----:B--2---:R-:W-:Y:S05]  /*a3f0*/  @!P1 BRA `(.L_x_60) ;  /* 0xfffffffc00f09947 */ /* 0x004fea000383ffff */
[----:B------:R-:W-:Y:S05]  /*a400*/  BRA `(.L_x_187) ;  /* 0xffffff8c00e87947 */ /* 0x000fea000383ffff */
.L_x_63:
[----:B------:R-:W-:-:S07]  /*a410*/  MOV R0, UR5 ;  /* 0x0000000500007c02 */ /* 0x000fce0008000f00 */
.L_x_188:
[----:B-1----:R1:W2:Y:S02]  /*a420*/  SYNCS.PHASECHK.TRANS64.TRYWAIT P0, [R0+URZ+0x1a0], R2 ;  /* 0x0001a002000075a7 */ /* 0x0022a400080011ff */
[----:B--2---:R-:W-:Y:S05]  /*a430*/  @!P0 NANOSLEEP.SYNCS 0x989680 ;  /* 0x009896800000895d */ /* 0x004fea0003900000 */
[----:B------:R-:W2:Y:S02]  /*a440*/  @!P0 SYNCS.PHASECHK.TRANS64 P0, [R0+URZ+0x1a0], R2 ;  /* 0x0001a002000085a7 */ /* 0x000ea400080010ff */
[----:B--2---:R-:W-:Y:S05]  /*a450*/  @!P0 BRA `(.L_x_188) ;  /* 0xfffffffc00f08947 */ /* 0x004fea000383ffff */
[----:B------:R-:W-:Y:S05]  /*a460*/  BRA `(.L_x_62) ;  /* 0xffffff90003c7947 */ /* 0x000fea000383ffff */
.L_x_70:
[----:B-1----:R1:W2:Y:S02]  /*a470*/  SYNCS.PHASECHK.TRANS64.TRYWAIT P1, [R0+URZ+0x190], R2 ;  /* 0x00019002000075a7 */ /* 0x0022a400080211ff */
[----:B--2---:R-:W-:Y:S05]  /*a480*/  @!P1 NANOSLEEP.SYNCS 0x989680 ;  /* 0x009896800000995d */ /* 0x004fea0003900000 */
[----:B------:R-:W2:Y:S02]  /*a490*/  @!P1 SYNCS.PHASECHK.TRANS64 P1, [R0+URZ+0x190], R2 ;  /* 0x00019002000095a7 */ /* 0x000ea400080210ff */
[----:B--2---:R-:W-:Y:S05]  /*a4a0*/  @!P1 BRA `(.L_x_70) ;  /* 0xfffffffc00f09947 */ /* 0x004fea000383ffff */
[----:B------:R-:W-:Y:S05]  /*a4b0*/  BRA `(.L_x_189) ;  /* 0xffffff9400907947 */ /* 0x000fea000383ffff */
.L_x_71:
[----:B------:R-:W-:-:S07]  /*a4c0*/  MOV R2, UR9 ;  /* 0x0000000900027c02 */ /* 0x000fce0008000f00 */
.L_x_190:
[----:B-1----:R1:W2:Y:S02]  /*a4d0*/  SYNCS.PHASECHK.TRANS64.TRYWAIT P0, [R2+URZ+0x1d0], R0 ;  /* 0x0001d000020075a7 */ /* 0x0022a400080011ff */
[----:B--2---:R-:W-:Y:S05]  /*a4e0*/  @!P0 NANOSLEEP.SYNCS 0x989680 ;  /* 0x009896800000895d */ /* 0x004fea0003900000 */
[----:B------:R-:W2:Y:S02]  /*a4f0*/  @!P0 SYNCS.PHASECHK.TRANS64 P0, [R2+URZ+0x1d0], R0 ;  /* 0x0001d000020085a7 */ /* 0x000ea400080010ff */
[----:B--2---:R-:W-:Y:S05]  /*a500*/  @!P0 BRA `(.L_x_190) ;  /* 0xfffffffc00f08947 */ /* 0x004fea000383ffff */
[----:B------:R-:W-:Y:S05]  /*a510*/  BRA `(.L_x_191) ;  /* 0xffffff9400c47947 */ /* 0x000fea000383ffff */
.L_x_74:
[----:B------:R-:W-:Y:S07]  /*a520*/  MOV R0, UR7 ;  /* 0x0000000700007c02 */ /* 0x000fee0008000f00 */
.L_x_192:
[----:B-1----:R1:W2:Y:S02]  /*a530*/  SYNCS.PHASECHK.TRANS64.TRYWAIT P0, [R0+URZ], R2 ;  /* 0x00000002000075a7 */ /* 0x0022a400080011ff */
[----:B--2---:R-:W-:Y:S05]  /*a540*/  @!P0 NANOSLEEP.SYNCS 0x989680 ;  /* 0x009896800000895d */ /* 0x004fea0003900000 */
[----:B------:R-:W2:Y:S02]  /*a550*/  @!P0 SYNCS.PHASECHK.TRANS64 P0, [R0+URZ], R2 ;  /* 0x00000002000085a7 */ /* 0x000ea400080010ff */
[----:B--2---:R-:W-:Y:S05]  /*a560*/  @!P0 BRA `(.L_x_192) ;  /* 0xfffffffc00f08947 */ /* 0x004fea000383ffff */
[----:B------:R-:W-:Y:S05]  /*a570*/  BRA `(.L_x_73) ;  /* 0xffffff9400fc7947 */ /* 0x000fea000383ffff */
.L_x_77:
[----:B------:R-:W-:-:S07]  /*a580*/  MOV R0, UR5 ;  /* 0x0000000500007c02 */ /* 0x000fce0008000f00 */
.L_x_193:
[----:B--2---:R2:W3:Y:S02]  /*a590*/  SYNCS.PHASECHK.TRANS64.TRYWAIT P0, [R0+URZ], R2 ;  /* 0x00000002000075a7 */ /* 0x0044e400080011ff */
[----:B---3--:R-:W-:Y:S05]  /*a5a0*/  @!P0 NANOSLEEP.SYNCS 0x989680 ;  /* 0x009896800000895d */ /* 0x008fea0003900000 */
[----:B------:R-:W3:Y:S02]  /*a5b0*/  @!P0 SYNCS.PHASECHK.TRANS64 P0, [R0+URZ], R2 ;  /* 0x00000002000085a7 */ /* 0x000ee400080010ff */
[----:B---3--:R-:W-:Y:S05]  /*a5c0*/  @!P0 BRA `(.L_x_193) ;  /* 0xfffffffc00f08947 */ /* 0x008fea000383ffff */
[----:B------:R-:W-:Y:S05]  /*a5d0*/  BRA `(.L_x_194) ;  /* 0xffffff9800a07947 */ /* 0x000fea000383ffff */
.L_x_78:
[----:B------:R-:W-:-:S07]  /*a5e0*/  MOV R0, UR5 ;  /* 0x0000000500007c02 */ /* 0x000fce0008000f00 */
.L_x_195:
[----:B--2---:R2:W3:Y:S02]  /*a5f0*/  SYNCS.PHASECHK.TRANS64.TRYWAIT P0, [R0+URZ], R3 ;  /* 0x00000003000075a7 */ /* 0x0044e400080011ff */
[----:B---3--:R-:W-:Y:S05]  /*a600*/  @!P0 NANOSLEEP.SYNCS 0x989680 ;  /* 0x009896800000895d */ /* 0x008fea0003900000 */
[----:B------:R-:W3:Y:S02]  /*a610*/  @!P0 SYNCS.PHASECHK.TRANS64 P0, [R0+URZ], R3 ;  /* 0x00000003000085a7 */ /* 0x000ee400080010ff */
[----:B---3--:R-:W-:Y:S05]  /*a620*/  @!P0 BRA `(.L_x_195) ;  /* 0xfffffffc00f08947 */ /* 0x008fea000383ffff */
[----:B------:R-:W-:Y:S05]  /*a630*/  BRA `(.L_x_196) ;  /* 0xffffff9800ac7947 */ /* 0x000fea000383ffff */
.L_x_79:
[----:B------:R-:W-:-:S07]  /*a640*/  MOV R0, UR5 ;  /* 0x0000000500007c02 */ /* 0x000fce0008000f00 */
.L_x_197:
[----:B--2---:R2:W3:Y:S02]  /*a650*/  SYNCS.PHASECHK.TRANS64.TRYWAIT P0, [R0+URZ], R3 ;  /* 0x00000003000075a7 */ /* 0x0044e400080011ff */
[----:B---3--:R-:W-:Y:S05]  /*a660*/  @!P0 NANOSLEEP.SYNCS 0x989680 ;  /* 0x009896800000895d */ /* 0x008fea0003900000 */
[----:B------:R-:W3:Y:S02]  /*a670*/  @!P0 SYNCS.PHASECHK.TRANS64 P0, [R0+URZ], R3 ;  /* 0x00000003000085a7 */ /* 0x000ee400080010ff */
[----:B---3--:R-:W-:Y:S05]  /*a680*/  @!P0 BRA `(.L_x_197) ;  /* 0xfffffffc00f08947 */ /* 0x008fea000383ffff */
[----:B------:R-:W-:Y:S05]  /*a690*/  BRA `(.L_x_198) ;  /* 0xffffff9800b87947 */ /* 0x000fea000383ffff */
.L_x_80:
[----:B--2---:R-:W-:-:S07]  /*a6a0*/  MOV R0, UR7 ;  /* 0x0000000700007c02 */ /* 0x004fce0008000f00 */
.L_x_199:
[----:B--2---:R2:W3:Y:S02]  /*a6b0*/  SYNCS.PHASECHK.TRANS64.TRYWAIT P0, [R0+URZ], R2 ;  /* 0x00000002000075a7 */ /* 0x0044e400080011ff */
[----:B---3--:R-:W-:Y:S05]  /*a6c0*/  @!P0 NANOSLEEP.SYNCS 0x989680 ;  /* 0x009896800000895d */ /* 0x008fea0003900000 */
[----:B------:R-:W3:Y:S02]  /*a6d0*/  @!P0 SYNCS.PHASECHK.TRANS64 P0, [R0+URZ], R2 ;  /* 0x00000002000085a7 */ /* 0x000ee400080010ff */
[----:B---3--:R-:W-:Y:S05]  /*a6e0*/  @!P0 BRA `(.L_x_199) ;  /* 0xfffffffc00f08947 */ /* 0x008fea000383ffff */
[----:B------:R-:W-:Y:S05]  /*a6f0*/  BRA `(.L_x_200) ;  /* 0xffffff9800c47947 */ /* 0x000fea000383ffff */
.L_x_85:
[----:B--2---:R2:W3:Y:S02]  /*a700*/  SYNCS.PHASECHK.TRANS64.TRYWAIT P0, [R0+URZ+0x190], R2 ;  /* 0x00019002000075a7 */ /* 0x0044e400080011ff */
[----:B---3--:R-:W-:Y:S05]  /*a710*/  @!P0 NANOSLEEP.SYNCS 0x989680 ;  /* 0x009896800000895d */ /* 0x008fea0003900000 */
[----:B------:R-:W3:Y:S02]  /*a720*/  @!P0 SYNCS.PHASECHK.TRANS64 P0, [R0+URZ+0x190], R2 ;  /* 0x00019002000085a7 */ /* 0x000ee400080010ff */
[----:B---3--:R-:W-:Y:S05]  /*a730*/  @!P0 BRA `(.L_x_85) ;  /* 0xfffffffc00f08947 */ /* 0x008fea000383ffff */
[----:B------:R-:W-:Y:S05]  /*a740*/  BRA `(.L_x_201) ;  /* 0xffffff9c00d07947 */ /* 0x000fea000383ffff */
.L_x_88:
[----:B------:R-:W-:Y:S07]  /*a750*/  MOV R0, UR7 ;  /* 0x0000000700007c02 */ /* 0x000fee0008000f00 */
.L_x_202:
[----:B--2---:R2:W3:Y:S02]  /*a760*/  SYNCS.PHASECHK.TRANS64.TRYWAIT P0, [R0+URZ+0x188], R2 ;  /* 0x00018802000075a7 */ /* 0x0044e400080011ff */
[----:B---3--:R-:W-:Y:S05]  /*a770*/  @!P0 NANOSLEEP.SYNCS 0x989680 ;  /* 0x009896800000895d */ /* 0x008fea0003900000 */
[----:B------:R-:W3:Y:S02]  /*a780*/  @!P0 SYNCS.PHASECHK.TRANS64 P0, [R0+URZ+0x188], R2 ;  /* 0x00018802000085a7 */ /* 0x000ee400080010ff */
[----:B---3--:R-:W-:Y:S05]  /*a790*/  @!P0 BRA `(.L_x_202) ;  /* 0xfffffffc00f08947 */ /* 0x008fea000383ffff */
[----:B------:R-:W-:Y:S05]  /*a7a0*/  BRA `(.L_x_87) ;  /* 0xffffffa000b07947 */ /* 0x000fea000383ffff */
.L_x_91:
[----:B------:R-:W-:Y:S07]  /*a7b0*/  MOV R0, UR7 ;  /* 0x0000000700007c02 */ /* 0x000fee0008000f00 */
.L_x_203:
[----:B-1----:R1:W2:Y:S02]  /*a7c0*/  SYNCS.PHASECHK.TRANS64.TRYWAIT P0, [R0+URZ+0x160], R14 ;  /* 0x0001600e000075a7 */ /* 0x0022a400080011ff */
[----:B--2---:R-:W-:Y:S05]  /*a7d0*/  @!P0 NANOSLEEP.SYNCS 0x989680 ;  /* 0x009896800000895d */ /* 0x004fea0003900000 */
[----:B------:R-:W2:Y:S02]  /*a7e0*/  @!P0 SYNCS.PHASECHK.TRANS64 P0, [R0+URZ+0x160], R14 ;  /* 0x0001600e000085a7 */ /* 0x000ea400080010ff */
[----:B--2---:R-:W-:Y:S05]  /*a7f0*/  @!P0 BRA `(.L_x_203) ;  /* 0xfffffffc00f08947 */ /* 0x004fea000383ffff */
[----:B------:R-:W-:Y:S05]  /*a800*/  BRA `(.L_x_204) ;  /* 0xffffffa400287947 */ /* 0x000fea000383ffff */
.L_x_92:
[----:B------:R-:W-:Y:S07]  /*a810*/  MOV R0, UR7 ;  /* 0x0000000700007c02 */ /* 0x000fee0008000f00 */
.L_x_205:
[----:B-1----:R1:W2:Y:S02]  /*a820*/  SYNCS.PHASECHK.TRANS64.TRYWAIT P0, [R0+URZ+0x168], R14 ;  /* 0x0001680e000075a7 */ /* 0x0022a400080011ff */
[----:B--2---:R-:W-:Y:S05]  /*a830*/  @!P0 NANOSLEEP.SYNCS 0x989680 ;  /* 0x009896800000895d */ /* 0x004fea0003900000 */
[----:B------:R-:W2:Y:S02]  /*a840*/  @!P0 SYNCS.PHASECHK.TRANS64 P0, [R0+URZ+0x168], R14 ;  /* 0x0001680e000085a7 */ /* 0x000ea400080010ff */
[----:B--2---:R-:W-:Y:S05]  /*a850*/  @!P0 BRA `(.L_x_205) ;  /* 0xfffffffc00f08947 */ /* 0x004fea000383ffff */
[----:B------:R-:W-:Y:S05]  /*a860*/  BRA `(.L_x_206) ;  /* 0xffffffa400607947 */ /* 0x000fea000383ffff */
.L_x_93:
[----:B------:R-:W-:Y:S07]  /*a870*/  MOV R0, UR7 ;  /* 0x0000000700007c02 */ /* 0x000fee0008000f00 */
.L_x_207:
[----:B-1----:R1:W2:Y:S02]  /*a880*/  SYNCS.PHASECHK.TRANS64.TRYWAIT P0, [R0+URZ+0x170], R14 ;  /* 0x0001700e000075a7 */ /* 0x0022a400080011ff */
[----:B--2---:R-:W-:Y:S05]  /*a890*/  @!P0 NANOSLEEP.SYNCS 0x989680 ;  /* 0x009896800000895d */ /* 0x004fea0003900000 */
[----:B------:R-:W2:Y:S02]  /*a8a0*/  @!P0 SYNCS.PHASECHK.TRANS64 P0, [R0+URZ+0x170], R14 ;  /* 0x0001700e000085a7 */ /* 0x000ea400080010ff */
[----:B--2---:R-:W-:Y:S05]  /*a8b0*/  @!P0 BRA `(.L_x_207) ;  /* 0xfffffffc00f08947 */ /* 0x004fea000383ffff */
[----:B------:R-:W-:Y:S05]  /*a8c0*/  BRA `(.L_x_208) ;  /* 0xffffffa400a47947 */ /* 0x000fea000383ffff */
.L_x_94:
[----:B------:R-:W-:Y:S07]  /*a8d0*/  MOV R0, UR7 ;  /* 0x0000000700007c02 */ /* 0x000fee0008000f00 */
.L_x_209:
[----:B-1----:R1:W2:Y:S02]  /*a8e0*/  SYNCS.PHASECHK.TRANS64.TRYWAIT P0, [R0+URZ+0x178], R14 ;  /* 0x0001780e000075a7 */ /* 0x0022a400080011ff */
[----:B--2---:R-:W-:Y:S05]  /*a8f0*/  @!P0 NANOSLEEP.SYNCS 0x989680 ;  /* 0x009896800000895d */ /* 0x004fea0003900000 */
[----:B------:R-:W2:Y:S02]  /*a900*/  @!P0 SYNCS.PHASECHK.TRANS64 P0, [R0+URZ+0x178], R14 ;  /* 0x0001780e000085a7 */ /* 0x000ea400080010ff */
[----:B--2---:R-:W-:Y:S05]  /*a910*/  @!P0 BRA `(.L_x_209) ;  /* 0xfffffffc00f08947 */ /* 0x004fea000383ffff */
[----:B------:R-:W-:Y:S05]  /*a920*/  BRA `(.L_x_210) ;  /* 0xffffffa800287947 */ /* 0x000fea000383ffff */
.L_x_96:
[----:B------:R-:W-:-:S07]  /*a930*/  MOV R0, UR7 ;  /* 0x0000000700007c02 */ /* 0x000fce0008000f00 */
.L_x_211:
[----:B-1----:R1:W3:Y:S02]  /*a940*/  SYNCS.PHASECHK.TRANS64.TRYWAIT P0, [R0+URZ+0x160], R2 ;  /* 0x00016002000075a7 */ /* 0x0022e400080011ff */
[----:B---3--:R-:W-:Y:S05]  /*a950*/  @!P0 NANOSLEEP.SYNCS 0x989680 ;  /* 0x009896800000895d */ /* 0x008fea0003900000 */
[----:B------:R-:W3:Y:S02]  /*a960*/  @!P0 SYNCS.PHASECHK.TRANS64 P0, [R0+URZ+0x160], R2 ;  /* 0x00016002000085a7 */ /* 0x000ee400080010ff */
[----:B---3--:R-:W-:Y:S05]  /*a970*/  @!P0 BRA `(.L_x_211) ;  /* 0xfffffffc00f08947 */ /* 0x008fea000383ffff */
[----:B------:R-:W-:Y:S05]  /*a980*/  BRA `(.L_x_212) ;  /* 0xffffffa800987947 */ /* 0x000fea000383ffff */
.L_x_97:
[----:B-1----:R-:W-:-:S07]  /*a990*/  MOV R0, UR7 ;  /* 0x0000000700007c02 */ /* 0x002fce0008000f00 */
.L_x_213:
[----:B-1----:R1:W3:Y:S02]  /*a9a0*/  SYNCS.PHASECHK.TRANS64.TRYWAIT P0, [R0+URZ+0x168], R2 ;  /* 0x00016802000075a7 */ /* 0x0022e400080011ff */
[----:B---3--:R-:W-:Y:S05]  /*a9b0*/  @!P0 NANOSLEEP.SYNCS 0x989680 ;  /* 0x009896800000895d */ /* 0x008fea0003900000 */
[----:B------:R-:W3:Y:S02]  /*a9c0*/  @!P0 SYNCS.PHASECHK.TRANS64 P0, [R0+URZ+0x168], R2 ;  /* 0x00016802000085a7 */ /* 0x000ee400080010ff */
[----:B---3--:R-:W-:Y:S05]  /*a9d0*/  @!P0 BRA `(.L_x_213) ;  /* 0xfffffffc00f08947 */ /* 0x008fea000383ffff */
[----:B------:R-:W-:Y:S05]  /*a9e0*/  BRA `(.L_x_214) ;  /* 0xffffffa800887947 */ /* 0x000fea000383ffff */
.L_x_98:
[----:B-1----:R-:W-:-:S07]  /*a9f0*/  MOV R0, UR7 ;  /* 0x0000000700007c02 */ /* 0x002fce0008000f00 */
.L_x_215:
[----:B-1----:R1:W3:Y:S02]  /*aa00*/  SYNCS.PHASECHK.TRANS64.TRYWAIT P0, [R0+URZ+0x170], R2 ;  /* 0x00017002000075a7 */ /* 0x0022e400080011ff */
[----:B---3--:R-:W-:Y:S05]  /*aa10*/  @!P0 NANOSLEEP.SYNCS 0x989680 ;  /* 0x009896800000895d */ /* 0x008fea0003900000 */
[----:B------:R-:W3:Y:S02]  /*aa20*/  @!P0 SYNCS.PHASECHK.TRANS64 P0, [R0+URZ+0x170], R2 ;  /* 0x00017002000085a7 */ /* 0x000ee400080010ff */
[----:B---3--:R-:W-:Y:S05]  /*aa30*/  @!P0 BRA `(.L_x_215) ;  /* 0xfffffffc00f08947 */ /* 0x008fea000383ffff */
[----:B------:R-:W-:Y:S05]  /*aa40*/  BRA `(.L_x_216) ;  /* 0xffffffa800787947 */ /* 0x000fea000383ffff */
.L_x_100:
[----:B--2---:R2:W4:Y:S02]  /*aa50*/  SYNCS.PHASECHK.TRANS64.TRYWAIT P0, [R0+URZ+0x190], R2 ;  /* 0x00019002000075a7 */ /* 0x00452400080011ff */
[----:B----4-:R-:W-:Y:S05]  /*aa60*/  @!P0 NANOSLEEP.SYNCS 0x989680 ;  /* 0x009896800000895d */ /* 0x010fea0003900000 */
[----:B------:R-:W4:Y:S02]  /*aa70*/  @!P0 SYNCS.PHASECHK.TRANS64 P0, [R0+URZ+0x190], R2 ;  /* 0x00019002000085a7 */ /* 0x000f2400080010ff */
[----:B----4-:R-:W-:Y:S05]  /*aa80*/  @!P0 BRA `(.L_x_100) ;  /* 0xfffffffc00f08947 */ /* 0x010fea000383ffff */
[----:B------:R-:W-:Y:S05]  /*aa90*/  BRA `(.L_x_217) ;  /* 0xffffffac00447947 */ /* 0x000fea000383ffff */
.L_x_111:
[----:B-1----:R1:W3:Y:S02]  /*aaa0*/  SYNCS.PHASECHK.TRANS64.TRYWAIT P1, [R2+URZ+0x140], R0 ;  /* 0x00014000020075a7 */ /* 0x0022e400080211ff */
[----:B---3--:R-:W-:Y:S05]  /*aab0*/  @!P1 NANOSLEEP.SYNCS 0x989680 ;  /* 0x009896800000995d */ /* 0x008fea0003900000 */
[----:B------:R-:W3:Y:S02]  /*aac0*/  @!P1 SYNCS.PHASECHK.TRANS64 P1, [R2+URZ+0x140], R0 ;  /* 0x00014000020095a7 */ /* 0x000ee400080210ff */
[----:B---3--:R-:W-:Y:S05]  /*aad0*/  @!P1 BRA `(.L_x_111) ;  /* 0xfffffffc00f09947 */ /* 0x008fea000383ffff */
[----:B------:R-:W-:Y:S05]  /*aae0*/  BRA `(.L_x_110) ;  /* 0xffffffb8005c7947 */ /* 0x000fea000383ffff */
.L_x_113:
[----:B-1----:R1:W2:Y:S02]  /*aaf0*/  SYNCS.PHASECHK.TRANS64.TRYWAIT P0, [R113+URZ+0x1b0], R3 ;  /* 0x0001b003710075a7 */ /* 0x0022a400080011ff */
[----:B--2---:R-:W-:Y:S05]  /*ab00*/  @!P0 NANOSLEEP.SYNCS 0x989680 ;  /* 0x009896800000895d */ /* 0x004fea0003900000 */
[----:B------:R-:W2:Y:S02]  /*ab10*/  @!P0 SYNCS.PHASECHK.TRANS64 P0, [R113+URZ+0x1b0], R3 ;  /* 0x0001b003710085a7 */ /* 0x000ea400080010ff */
[----:B--2---:R-:W-:Y:S05]  /*ab20*/  @!P0 BRA `(.L_x_113) ;  /* 0xfffffffc00f08947 */ /* 0x004fea000383ffff */
[----:B------:R-:W-:Y:S05]  /*ab30*/  BRA `(.L_x_112) ;  /* 0xffffffb800b07947 */ /* 0x000fea000383ffff */
.L_x_121:
[----:B--2---:R2:W3:Y:S02]  /*ab40*/  SYNCS.PHASECHK.TRANS64.TRYWAIT P0, [R0+URZ+0x140], R3 ;  /* 0x00014003000075a7 */ /* 0x0044e400080011ff */
[----:B---3--:R-:W-:Y:S05]  /*ab50*/  @!P0 NANOSLEEP.SYNCS 0x989680 ;  /* 0x009896800000895d */ /* 0x008fea0003900000 */
[----:B------:R-:W3:Y:S02]  /*ab60*/  @!P0 SYNCS.PHASECHK.TRANS64 P0, [R0+URZ+0x140], R3 ;  /* 0x00014003000085a7 */ /* 0x000ee400080010ff */
[----:B---3--:R-:W-:Y:S05]  /*ab70*/  @!P0 BRA `(.L_x_121) ;  /* 0xfffffffc00f08947 */ /* 0x008fea000383ffff */
[----:B------:R-:W-:Y:S05]  /*ab80*/  BRA `(.L_x_120) ;  /* 0xffffffc400a07947 */ /* 0x000fea000383ffff */
.L_x_129:
[----:B--2---:R2:W3:Y:S02]  /*ab90*/  SYNCS.PHASECHK.TRANS64.TRYWAIT P0, [R0+URZ+0x140], R4 ;  /* 0x00014004000075a7 */ /* 0x0044e400080011ff */
[----:B---3--:R-:W-:Y:S05]  /*aba0*/  @!P0 NANOSLEEP.SYNCS 0x989680 ;  /* 0x009896800000895d */ /* 0x008fea0003900000 */
[----:B------:R-:W3:Y:S02]  /*abb0*/  @!P0 SYNCS.PHASECHK.TRANS64 P0, [R0+URZ+0x140], R4 ;  /* 0x00014004000085a7 */ /* 0x000ee400080010ff */
[----:B---3--:R-:W-:Y:S05]  /*abc0*/  @!P0 BRA `(.L_x_129) ;  /* 0xfffffffc00f08947 */ /* 0x008fea000383ffff */
[----:B------:R-:W-:Y:S05]  /*abd0*/  BRA `(.L_x_128) ;  /* 0xffffffd000e47947 */ /* 0x000fea000383ffff */
.L_x_137:
[----:B--2---:R2:W3:Y:S02]  /*abe0*/  SYNCS.PHASECHK.TRANS64.TRYWAIT P0, [R0+URZ+0x140], R4 ;  /* 0x00014004000075a7 */ /* 0x0044e400080011ff */
[----:B---3--:R-:W-:Y:S05]  /*abf0*/  @!P0 NANOSLEEP.SYNCS 0x989680 ;  /* 0x009896800000895d */ /* 0x008fea0003900000 */
[----:B------:R-:W3:Y:S02]  /*ac00*/  @!P0 SYNCS.PHASECHK.TRANS64 P0, [R0+URZ+0x140], R4 ;  /* 0x00014004000085a7 */ /* 0x000ee400080010ff */
[----:B---3--:R-:W-:Y:S05]  /*ac10*/  @!P0 BRA `(.L_x_137) ;  /* 0xfffffffc00f08947 */ /* 0x008fea000383ffff */
[----:B------:R-:W-:Y:S05]  /*ac20*/  BRA `(.L_x_136) ;  /* 0xffffffe000347947 */ /* 0x000fea000383ffff */
        .weak           $__internal_0_$__cuda_sm10x_tcgen05_guardrail_trap_col_being_dealloced_not_returned_by_alloc
        .type           $__internal_0_$__cuda_sm10x_tcgen05_guardrail_trap_col_being_dealloced_not_returned_by_alloc,@function
        .size           $__internal_0_$__cuda_sm10x_tcgen05_guardrail_trap_col_being_dealloced_not_returned_by_alloc,($__internal_1_$__cuda_sm10x_tcgen05_guardrail_trap_phase_invalid_during_alloc - $__internal_0_$__cuda_sm10x_tcgen05_guardrail_trap_col_being_dealloced_not_returned_by_alloc)
$__internal_0_$__cuda_sm10x_tcgen05_guardrail_trap_col_being_dealloced_not_returned_by_alloc:
[----:B------:R-:W-:Y:S05]  /*ac30*/  BPT.TRAP 0x1 ;  /* 0x000000040000795c */ /* 0x000fea0000300000 */
[----:B------:R-:W-:-:S04]  /*ac40*/  HFMA2 R3, -RZ, RZ, 0, 0 ;  /* 0x00000000ff037431 */ /* 0x000fc800000001ff */
[----:B------:R-:W-:Y:S05]  /*ac50*/  RET.REL.NODEC R2 `(_ZN7cutlass13device_kernelINS_4gemm6kernel13GemmUniversalIN4cute5tupleIJiiiiEEENS1_10collective13CollectiveMmaINS1_35MainloopSm100TmaUmmaWarpSpecializedILi20ELi2ELi4ENS5_IJNS4_1CILi1EEESB_SB_EEEEENS5_IJNSA_ILi64EEENSA_ILi256EEENSA_ILi32EEEEEENS_12float_e5m2_tENS5_IJSB_llEEESI_SJ_NS4_8TiledMMAINS4_8MMA_AtomIJNS4_10MMA_TraitsINS4_19SM100_MMA_F8F6F4_SSEJSI_SI_fSE_SF_NS4_17integral_constantINS4_4UMMA5MajorELSQ_1EEESR_NSO_INSP_7ScaleInELSS_0EEEST_EEEEEENS4_6LayoutISC_NS5_IJNSA_ILi0EEESX_SX_EEEEENS5_IJNS4_10UnderscoreES10_S10_EEEEENS4_13SM90_TMA_LOADENS4_14ComposedLayoutINS4_7SwizzleILi2ELi4ELi3EEENS4_18smem_ptr_flag_bitsILi8EEENSW_INS5_IJSE_NSA_ILi8EEEEEENS5_IJSB_SE_EEEEEEEvNS4_8identityES13_NS14_INS15_ILi3ELi4ELi3EEES18_NSW_INS5_IJNSA_ILi128EEES19_EEENS5_IJSB_S1G_EEEEEEEvS1E_EENS_8epilogue10collective18CollectiveEpilogueINS1M_23Sm100TmaWarpSpecializedILi4ELi2ELi32ELb0ELb0EEEJSH_NS5_IJNSW_ISE_SB_EES1R_EEESI_NS5_IJlSB_lEEESI_S1T_NS1M_6fusion15FusionCallbacksIS1Q_NS1U_17LinearCombinationISI_fSI_fLNS_15FloatRoundStyleE2EEESH_S1S_JEEENS4_5SM1004TMEM4LOAD26SM100_TMEM_LOAD_16dp32b32xES13_NS14_IS16_S18_NSW_INS5_IJS19_SE_EEENS5_IJSE_SB_EEEEEEENS4_39AutoVectorizingCopyWithAssumedAlignmentILi128EEENS4_14SM90_TMA_STOREES27_S29_S29_EEEvvEEEEvNT_6ParamsE) ;  /* 0xffffff5002e87950 */ /* 0x000fea0003c3ffff */
        .weak           $__internal_1_$__cuda_sm10x_tcgen05_guardrail_trap_phase_invalid_during_alloc
        .type           $__internal_1_$__cuda_sm10x_tcgen05_guardrail_trap_phase_invalid_during_alloc,@function
        .size           $__internal_1_$__cuda_sm10x_tcgen05_guardrail_trap_phase_invalid_during_alloc,($__internal_2_$__cuda_sm10x_tcgen05_guardrail_trap_unallocated_columns_being_dealloced - $__internal_1_$__cuda_sm10x_tcgen05_guardrail_trap_phase_invalid_during_alloc)
$__internal_1_$__cuda_sm10x_tcgen05_guardrail_trap_phase_invalid_during_alloc:
[----:B------:R-:W-:Y:S05]  /*ac60*/  BPT.TRAP 0x1 ;  /* 0x000000040000795c */ /* 0x000fea0000300000 */
[----:B------:R-:W-:-:S04]  /*ac70*/  MOV R3, 0x0 ;  /* 0x0000000000037802 */ /* 0x000fc80000000f00 */
[----:B------:R-:W-:Y:S05]  /*ac80*/  RET.REL.NODEC R2 `(_ZN7cutlass13device_kernelINS_4gemm6kernel13GemmUniversalIN4cute5tupleIJiiiiEEENS1_10collective13CollectiveMmaINS1_35MainloopSm100TmaUmmaWarpSpecializedILi20ELi2ELi4ENS5_IJNS4_1CILi1EEESB_SB_EEEEENS5_IJNSA_ILi64EEENSA_ILi256EEENSA_ILi32EEEEEENS_12float_e5m2_tENS5_IJSB_llEEESI_SJ_NS4_8TiledMMAINS4_8MMA_AtomIJNS4_10MMA_TraitsINS4_19SM100_MMA_F8F6F4_SSEJSI_SI_fSE_SF_NS4_17integral_constantINS4_4UMMA5MajorELSQ_1EEESR_NSO_INSP_7ScaleInELSS_0EEEST_EEEEEENS4_6LayoutISC_NS5_IJNSA_ILi0EEESX_SX_EEEEENS5_IJNS4_10UnderscoreES10_S10_EEEEENS4_13SM90_TMA_LOADENS4_14ComposedLayoutINS4_7SwizzleILi2ELi4ELi3EEENS4_18smem_ptr_flag_bitsILi8EEENSW_INS5_IJSE_NSA_ILi8EEEEEENS5_IJSB_SE_EEEEEEEvNS4_8identityES13_NS14_INS15_ILi3ELi4ELi3EEES18_NSW_INS5_IJNSA_ILi128EEES19_EEENS5_IJSB_S1G_EEEEEEEvS1E_EENS_8epilogue10collective18CollectiveEpilogueINS1M_23Sm100TmaWarpSpecializedILi4ELi2ELi32ELb0ELb0EEEJSH_NS5_IJNSW_ISE_SB_EES1R_EEESI_NS5_IJlSB_lEEESI_S1T_NS1M_6fusion15FusionCallbacksIS1Q_NS1U_17LinearCombinationISI_fSI_fLNS_15FloatRoundStyleE2EEESH_S1S_JEEENS4_5SM1004TMEM4LOAD26SM100_TMEM_LOAD_16dp32b32xES13_NS14_IS16_S18_NSW_INS5_IJS19_SE_EEENS5_IJSE_SB_EEEEEEENS4_39AutoVectorizingCopyWithAssumedAlignmentILi128EEENS4_14SM90_TMA_STOREES27_S29_S29_EEEvvEEEEvNT_6ParamsE) ;  /* 0xffffff5002dc7950 */ /* 0x000fea0003c3ffff */
        .weak           $__internal_2_$__cuda_sm10x_tcgen05_guardrail_trap_unallocated_columns_being_dealloced
        .type           $__internal_2_$__cuda_sm10x_tcgen05_guardrail_trap_unallocated_columns_being_dealloced,@function
        .size           $__internal_2_$__cuda_sm10x_tcgen05_guardrail_trap_unallocated_columns_being_dealloced,(.L_x_219 - $__internal_2_$__cuda_sm10x_tcgen05_guardrail_trap_unallocated_columns_being_dealloced)
$__internal_2_$__cuda_sm10x_tcgen05_guardrail_trap_unallocated_columns_being_dealloced:
[----:B------:R-:W-:Y:S05]  /*ac90*/  BPT.TRAP 0x1 ;  /* 0x000000040000795c */ /* 0x000fea0000300000 */
[----:B------:R-:W-:-:S04]  /*aca0*/  HFMA2 R3, -RZ, RZ, 0, 0 ;  /* 0x00000000ff037431 */ /* 0x000fc800000001ff */
[----:B------:R-:W-:Y:S05]  /*acb0*/  RET.REL.NODEC R2 `(_ZN7cutlass13device_kernelINS_4gemm6kernel13GemmUniversalIN4cute5tupleIJiiiiEEENS1_10collective13CollectiveMmaINS1_35MainloopSm100TmaUmmaWarpSpecializedILi20ELi2ELi4ENS5_IJNS4_1CILi1EEESB_SB_EEEEENS5_IJNSA_ILi64EEENSA_ILi256EEENSA_ILi32EEEEEENS_12float_e5m2_tENS5_IJSB_llEEESI_SJ_NS4_8TiledMMAINS4_8MMA_AtomIJNS4_10MMA_TraitsINS4_19SM100_MMA_F8F6F4_SSEJSI_SI_fSE_SF_NS4_17integral_constantINS4_4UMMA5MajorELSQ_1EEESR_NSO_INSP_7ScaleInELSS_0EEEST_EEEEEENS4_6LayoutISC_NS5_IJNSA_ILi0EEESX_SX_EEEEENS5_IJNS4_10UnderscoreES10_S10_EEEEENS4_13SM90_TMA_LOADENS4_14ComposedLayoutINS4_7SwizzleILi2ELi4ELi3EEENS4_18smem_ptr_flag_bitsILi8EEENSW_INS5_IJSE_NSA_ILi8EEEEEENS5_IJSB_SE_EEEEEEEvNS4_8identityES13_NS14_INS15_ILi3ELi4ELi3EEES18_NSW_INS5_IJNSA_ILi128EEES19_EEENS5_IJSB_S1G_EEEEEEEvS1E_EENS_8epilogue10collective18CollectiveEpilogueINS1M_23Sm100TmaWarpSpecializedILi4ELi2ELi32ELb0ELb0EEEJSH_NS5_IJNSW_ISE_SB_EES1R_EEESI_NS5_IJlSB_lEEESI_S1T_NS1M_6fusion15FusionCallbacksIS1Q_NS1U_17LinearCombinationISI_fSI_fLNS_15FloatRoundStyleE2EEESH_S1S_JEEENS4_5SM1004TMEM4LOAD26SM100_TMEM_LOAD_16dp32b32xES13_NS14_IS16_S18_NSW_INS5_IJS19_SE_EEENS5_IJSE_SB_EEEEEEENS4_39AutoVectorizingCopyWithAssumedAlignmentILi128EEENS4_14SM90_TMA_STOREES27_S29_S29_EEEvvEEEEvNT_6ParamsE) ;  /* 0xffffff5002d07950 */ /* 0x000fea0003c3ffff */
.L_x_218:
[----:B------:R-:W-:-:S00]  /*acc0*/  BRA `(.L_x_218) ;  /* 0xfffffffc00fc7947 */ /* 0x000fc0000383ffff */
[----:B------:R-:W-:-:S00]  /*acd0*/  NOP ;  /* 0x0000000000007918 */ /* 0x000fc00000000000 */
        /* <DEDUP_REMOVED lines=10> */
.L_x_219:


//--------------------- .nv.global.init           --------------------------
	.section	.nv.global.init,"aw",@progbits
.nv.global.init:
	.type		$str$27,@object
	.size		$str$27,($str$28 - $str$27)
$str$27:
        /*0000*/ 	.byte	0x28, 0x61, 0x64, 0x64, 0x72, 0x65, 0x73, 0x73, 0x20, 0x26, 0x20, 0x6d, 0x61, 0x73, 0x6b, 0x29
        /*0010*/ 	.byte	0x20, 0x3d, 0x3d, 0x20, 0x30, 0x00
	.type		$str$28,@object
	.size		$str$28,($str$26 - $str$28)
$str$28:
        /*0016*/ 	.byte	0x2f, 0x74, 0x6d, 0x70, 0x2f, 0x63, 0x75, 0x74, 0x6c, 0x61, 0x73, 0x73, 0x5f, 0x73, 0x77, 0x65
        /*0026*/ 	.byte	0x65, 0x70, 0x5f, 0x73, 0x72, 0x63, 0x2f, 0x69, 0x6e, 0x63, 0x6c, 0x75, 0x64, 0x65, 0x2f, 0x63
        /*0036*/ 	.byte	0x75, 0x74, 0x65, 0x2f, 0x70, 0x6f, 0x69, 0x6e, 0x74, 0x65, 0x72, 0x5f, 0x66, 0x6c, 0x61, 0x67
        /*0046*/ 	.byte	0x67, 0x65, 0x64, 0x2e, 0x68, 0x70, 0x70, 0x00
	.type		$str$26,@object
	.size		$str$26,($str$25 - $str$26)
$str$26:
        /*004e*/ 	.byte	0x2f, 0x74, 0x6d, 0x70, 0x2f, 0x63, 0x75, 0x74, 0x6c, 0x61, 0x73, 0x73, 0x5f, 0x73, 0x77, 0x65
        /*005e*/ 	.byte	0x65, 0x70, 0x5f, 0x73, 0x72, 0x63, 0x2f, 0x69, 0x6e, 0x63, 0x6c, 0x75, 0x64, 0x65, 0x2f, 0x63
        /*006e*/ 	.byte	0x75, 0x74, 0x65, 0x2f, 0x61, 0x74, 0x6f, 0x6d, 0x2f, 0x63, 0x6f, 0x70, 0x79, 0x5f, 0x74, 0x72
        /*007e*/ 	.byte	0x61, 0x69, 0x74, 0x73, 0x5f, 0x73, 0x6d, 0x31, 0x30, 0x30, 0x2e, 0x68, 0x70, 0x70, 0x00
	.type		$str$25,@object
	.size		$str$25,(__unnamed_1 - $str$25)
$str$25:
        /*008d*/ 	.byte	0x28, 0x28, 0x75, 0x69, 0x6e, 0x74, 0x33, 0x32, 0x5f, 0x74, 0x28, 0x74, 0x68, 0x72, 0x65, 0x61
        /*009d*/ 	.byte	0x64, 0x49, 0x64, 0x78, 0x2e, 0x78, 0x29, 0x20, 0x2f, 0x20, 0x33, 0x32, 0x29, 0x20, 0x25, 0x20
        /*00ad*/ 	.byte	0x34, 0x29, 0x20, 0x3d, 0x3d, 0x20, 0x28, 0x28, 0x28, 0x74, 0x6d, 0x65, 0x6d, 0x5f, 0x61, 0x64
        /*00bd*/ 	.byte	0x64, 0x72, 0x20, 0x3e, 0x3e, 0x20, 0x31, 0x36, 0x29, 0x20, 0x2f, 0x20, 0x33, 0x32, 0x29, 0x20
        /*00cd*/ 	.byte	0x25, 0x20, 0x34, 0x29, 0x00
	.type		__unnamed_1,@object
	.size		__unnamed_1,(__unnamed_2 - __unnamed_1)
__unnamed_1:
        /*00d2*/ 	.byte	0x61, 0x75, 0x74, 0x6f, 0x20, 0x63, 0x75, 0x74, 0x65, 0x3a, 0x3a, 0x61, 0x73, 0x5f, 0x70, 0x6f
        /* <DEDUP_REMOVED lines=24> */
        /*0262*/ 	.byte	0x3c, 0x34, 0x30, 0x39, 0x36, 0x3e, 0x3e, 0x3e, 0x3e, 0x5d, 0x00
	.type		__unnamed_2,@object
	.size		__unnamed_2,(__unnamed_3 - __unnamed_2)
__unnamed_2:
        /* <DEDUP_REMOVED lines=26> */
	.type		__unnamed_3,@object
	.size		__unnamed_3,(.L_3 - __unnamed_3)
__unnamed_3:
        /* <DEDUP_REMOVED lines=40> */
        /*0688*/ 	.byte	0x74, 0x65, 0x3a, 0x3a, 0x43, 0x3c, 0x30, 0x3e, 0x3e, 0x3e, 0x3e, 0x5d, 0x00
.L_3:


//--------------------- .nv.shared._ZN7cutlass13device_kernelINS_4gemm6kernel13GemmUniversalIN4cute5tupleIJiiiiEEENS1_10collective13CollectiveMmaINS1_35MainloopSm100TmaUmmaWarpSpecializedILi20ELi2ELi4ENS5_IJNS4_1CILi1EEESB_SB_EEEEENS5_IJNSA_ILi64EEENSA_ILi256EEENSA_ILi32EEEEEENS_12float_e5m2_tENS5_IJSB_llEEESI_SJ_NS4_8TiledMMAINS4_8MMA_AtomIJNS4_10MMA_TraitsINS4_19SM100_MMA_F8F6F4_SSEJSI_SI_fSE_SF_NS4_17integral_constantINS4_4UMMA5MajorELSQ_1EEESR_NSO_INSP_7ScaleInELSS_0EEEST_EEEEEENS4_6LayoutISC_NS5_IJNSA_ILi0EEESX_SX_EEEEENS5_IJNS4_10UnderscoreES10_S10_EEEEENS4_13SM90_TMA_LOADENS4_14ComposedLayoutINS4_7SwizzleILi2ELi4ELi3EEENS4_18smem_ptr_flag_bitsILi8EEENSW_INS5_IJSE_NSA_ILi8EEEEEENS5_IJSB_SE_EEEEEEEvNS4_8identityES13_NS14_INS15_ILi3ELi4ELi3EEES18_NSW_INS5_IJNSA_ILi128EEES19_EEENS5_IJSB_S1G_EEEEEEEvS1E_EENS_8epilogue10collective18CollectiveEpilogueINS1M_23Sm100TmaWarpSpecializedILi4ELi2ELi32ELb0ELb0EEEJSH_NS5_IJNSW_ISE_SB_EES1R_EEESI_NS5_IJlSB_lEEESI_S1T_NS1M_6fusion15FusionCallbacksIS1Q_NS1U_17LinearCombinationISI_fSI_fLNS_15FloatRoundStyleE2EEESH_S1S_JEEENS4_5SM1004TMEM4LOAD26SM100_TMEM_LOAD_16dp32b32xES13_NS14_IS16_S18_NSW_INS5_IJS19_SE_EEENS5_IJSE_SB_EEEEEEENS4_39AutoVectorizingCopyWithAssumedAlignmentILi128EEENS4_14SM90_TMA_STOREES27_S29_S29_EEEvvEEEEvNT_6ParamsE --------------------------
	.section	.nv.shared._ZN7cutlass13device_kernelINS_4gemm6kernel13GemmUniversalIN4cute5tupleIJiiiiEEENS1_10collective13CollectiveMmaINS1_35MainloopSm100TmaUmmaWarpSpecializedILi20ELi2ELi4ENS5_IJNS4_1CILi1EEESB_SB_EEEEENS5_IJNSA_ILi64EEENSA_ILi256EEENSA_ILi32EEEEEENS_12float_e5m2_tENS5_IJSB_llEEESI_SJ_NS4_8TiledMMAINS4_8MMA_AtomIJNS4_10MMA_TraitsINS4_19SM100_MMA_F8F6F4_SSEJSI_SI_fSE_SF_NS4_17integral_constantINS4_4UMMA5MajorELSQ_1EEESR_NSO_INSP_7ScaleInELSS_0EEEST_EEEEEENS4_6LayoutISC_NS5_IJNSA_ILi0EEESX_SX_EEEEENS5_IJNS4_10UnderscoreES10_S10_EEEEENS4_13SM90_TMA_LOADENS4_14ComposedLayoutINS4_7SwizzleILi2ELi4ELi3EEENS4_18smem_ptr_flag_bitsILi8EEENSW_INS5_IJSE_NSA_ILi8EEEEEENS5_IJSB_SE_EEEEEEEvNS4_8identityES13_NS14_INS15_ILi3ELi4ELi3EEES18_NSW_INS5_IJNSA_ILi128EEES19_EEENS5_IJSB_S1G_EEEEEEEvS1E_EENS_8epilogue10collective18CollectiveEpilogueINS1M_23Sm100TmaWarpSpecializedILi4ELi2ELi32ELb0ELb0EEEJSH_NS5_IJNSW_ISE_SB_EES1R_EEESI_NS5_IJlSB_lEEESI_S1T_NS1M_6fusion15FusionCallbacksIS1Q_NS1U_17LinearCombinationISI_fSI_fLNS_15FloatRoundStyleE2EEESH_S1S_JEEENS4_5SM1004TMEM4LOAD26SM100_TMEM_LOAD_16dp32b32xES13_NS14_IS16_S18_NSW_INS5_IJS19_SE_EEENS5_IJSE_SB_EEEEEEENS4_39AutoVectorizingCopyWithAssumedAlignmentILi128EEENS4_14SM90_TMA_STOREES27_S29_S29_EEEvvEEEEvNT_6ParamsE,"aw",@nobits
	.sectionflags	@""
	.align	16
	.zero		1024


//--------------------- .nv.shared.reserved.0     --------------------------
	.section	.nv.shared.reserved.0,"aw",@nobits
	.weak		__nv_reservedSMEM_offset_0_alias
	.size		__nv_reservedSMEM_offset_0_alias, 0, 64
	.other		__nv_reservedSMEM_offset_0_alias,@"STO_CUDA_RESERVED_SHARED STV_DEFAULT"
__nv_reservedSMEM_offset_0_alias:
	.zero		0
.nv.shared.reserved.0:
	.zero		64
	.weak		__nv_reservedSMEM_tcgen05_partition
	.type		__nv_reservedSMEM_tcgen05_partition,@object
	.size		__nv_reservedSMEM_tcgen05_partition,(.L_0 - __nv_reservedSMEM_tcgen05_partition)
__nv_reservedSMEM_tcgen05_partition:
	.zero		32
.L_0:


//--------------------- .nv.global                --------------------------
	.section	.nv.global,"aw",@nobits
.nv.global:
	.type		_ZN40_INTERNAL_2d6949cf_4_k_cu_949b00ad_314784cute1_E,@object
	.size		_ZN40_INTERNAL_2d6949cf_4_k_cu_949b00ad_314784cute1_E,(_ZN40_INTERNAL_2d6949cf_4_k_cu_949b00ad_314784cuda3std3__45__cpo6cbeginE - _ZN40_INTERNAL_2d6949cf_4_k_cu_949b00ad_314784cute1_E)
_ZN40_INTERNAL_2d6949cf_4_k_cu_949b00ad_314784cute1_E:
	.zero		1
	.type		_ZN40_INTERNAL_2d6949cf_4_k_cu_949b00ad_314784cuda3std3__45__cpo6cbeginE,@object
	.size		_ZN40_INTERNAL_2d6949cf_4_k_cu_949b00ad_314784cuda3std3__45__cpo6cbeginE,(_ZN40_INTERNAL_2d6949cf_4_k_cu_949b00ad_314784cuda3std3__48in_placeE - _ZN40_INTERNAL_2d6949cf_4_k_cu_949b00ad_314784cuda3std3__45__cpo6cbeginE)
_ZN40_INTERNAL_2d6949cf_4_k_cu_949b00ad_314784cuda3std3__45__cpo6cbeginE:
	.zero		1
	.type		_ZN40_INTERNAL_2d6949cf_4_k_cu_949b00ad_314784cuda3std3__48in_placeE,@object
	.size		_ZN40_INTERNAL_2d6949cf_4_k_cu_949b00ad_314784cuda3std3__48in_placeE,(_ZN40_INTERNAL_2d6949cf_4_k_cu_949b00ad_314784cuda3std6ranges3__45__cpo9iter_moveE - _ZN40_INTERNAL_2d6949cf_4_k_cu_949b00ad_314784cuda3std3__48in_placeE)
_ZN40_INTERNAL_2d6949cf_4_k_cu_949b00ad_314784cuda3std3__48in_placeE:
	.zero		1
	.type		_ZN40_INTERNAL_2d6949cf_4_k_cu_949b00ad_314784cuda3std6ranges3__45__cpo9iter_moveE,@object
	.size		_ZN40_INTERNAL_2d6949cf_4_k_cu_949b00ad_314784cuda3std6ranges3__45__cpo9iter_moveE,(_ZN40_INTERNAL_2d6949cf_4_k_cu_949b00ad_314784cuda3std3__45__cpo5beginE - _ZN40_INTERNAL_2d6949cf_4_k_cu_949b00ad_314784cuda3std6ranges3__45__cpo9iter_moveE)
_ZN40_INTERNAL_2d6949cf_4_k_cu_949b00ad_314784cuda3std6ranges3__45__cpo9iter_moveE:
	.zero		1
	.type		_ZN40_INTERNAL_2d6949cf_4_k_cu_949b00ad_314784cuda3std3__45__cpo5beginE,@object
	.size		_ZN40_INTERNAL_2d6949cf_4_k_cu_949b00ad_314784cuda3std3__45__cpo5beginE,(_ZN40_INTERNAL_2d6949cf_4_k_cu_949b00ad_314784cuda3std3__442_GLOBAL__N__2d6949cf_4_k_cu_949b00ad_314786ignoreE - _ZN40_INTERNAL_2d6949cf_4_k_cu_949b00ad_314784cuda3std3__45__cpo5beginE)
_ZN40_INTERNAL_2d6949cf_4_k_cu_949b00ad_314784cuda3std3__45__cpo5beginE:
	.zero		1
	.type		_ZN40_INTERNAL_2d6949cf_4_k_cu_949b00ad_314784cuda3std3__442_GLOBAL__N__2d6949cf_4_k_cu_949b00ad_314786ignoreE,@object
	.size		_ZN40_INTERNAL_2d6949cf_4_k_cu_949b00ad_314784cuda3std3__442_GLOBAL__N__2d6949cf_4_k_cu_949b00ad_314786ignoreE,(_ZN40_INTERNAL_2d6949cf_4_k_cu_949b00ad_314784cute7productE - _ZN40_INTERNAL_2d6949cf_4_k_cu_949b00ad_314784cuda3std3__442_GLOBAL__N__2d6949cf_4_k_cu_949b00ad_314786ignoreE)
_ZN40_INTERNAL_2d6949cf_4_k_cu_949b00ad_314784cuda3std3__442_GLOBAL__N__2d6949cf_4_k_cu_949b00ad_314786ignoreE:
	.zero		1
	.type		_ZN40_INTERNAL_2d6949cf_4_k_cu_949b00ad_314784cute7productE,@object
	.size		_ZN40_INTERNAL_2d6949cf_4_k_cu_949b00ad_314784cute7productE,(_ZN40_INTERNAL_2d6949cf_4_k_cu_949b00ad_314784cuda3std3__45__cpo3endE - _ZN40_INTERNAL_2d6949cf_4_k_cu_949b00ad_314784cute7productE)
_ZN40_INTERNAL_2d6949cf_4_k_cu_949b00ad_314784cute7productE:
	.zero		1
	.type		_ZN40_INTERNAL_2d6949cf_4_k_cu_949b00ad_314784cuda3std3__45__cpo3endE,@object
	.size		_ZN40_INTERNAL_2d6949cf_4_k_cu_949b00ad_314784cuda3std3__45__cpo3endE,(_ZN40_INTERNAL_2d6949cf_4_k_cu_949b00ad_314784cuda3std3__419piecewise_constructE - _ZN40_INTERNAL_2d6949cf_4_k_cu_949b00ad_314784cuda3std3__45__cpo3endE)
_ZN40_INTERNAL_2d6949cf_4_k_cu_949b00ad_314784cuda3std3__45__cpo3endE:
	.zero		1
	.type		_ZN40_INTERNAL_2d6949cf_4_k_cu_949b00ad_314784cuda3std3__419piecewise_constructE,@object
	.size		_ZN40_INTERNAL_2d6949cf_4_k_cu_949b00ad_314784cuda3std3__419piecewise_constructE,(_ZN40_INTERNAL_2d6949cf_4_k_cu_949b00ad_314784cuda3std3__45__cpo4cendE - _ZN40_INTERNAL_2d6949cf_4_k_cu_949b00ad_314784cuda3std3__419piecewise_constructE)
_ZN40_INTERNAL_2d6949cf_4_k_cu_949b00ad_314784cuda3std3__419piecewise_constructE:
	.zero		1
	.type		_ZN40_INTERNAL_2d6949cf_4_k_cu_949b00ad_314784cuda3std3__45__cpo4cendE,@object
	.size		_ZN40_INTERNAL_2d6949cf_4_k_cu_949b00ad_314784cuda3std3__45__cpo4cendE,(_ZN40_INTERNAL_2d6949cf_4_k_cu_949b00ad_314784cuda3std6ranges3__45__cpo4swapE - _ZN40_INTERNAL_2d6949cf_4_k_cu_949b00ad_314784cuda3std3__45__cpo4cendE)
_ZN40_INTERNAL_2d6949cf_4_k_cu_949b00ad_314784cuda3std3__45__cpo4cendE:
	.zero		1
	.type		_ZN40_INTERNAL_2d6949cf_4_k_cu_949b00ad_314784cuda3std6ranges3__45__cpo4swapE,@object
	.size		_ZN40_INTERNAL_2d6949cf_4_k_cu_949b00ad_314784cuda3std6ranges3__45__cpo4swapE,(.L_11 - _ZN40_INTERNAL_2d6949cf_4_k_cu_949b00ad_314784cuda3std6ranges3__45__cpo4swapE)
_ZN40_INTERNAL_2d6949cf_4_k_cu_949b00ad_314784cuda3std6ranges3__45__cpo4swapE:
	.zero		1
.L_11:


//--------------------- .nv.constant0._ZN7cutlass13device_kernelINS_4gemm6kernel13GemmUniversalIN4cute5tupleIJiiiiEEENS1_10collective13CollectiveMmaINS1_35MainloopSm100TmaUmmaWarpSpecializedILi20ELi2ELi4ENS5_IJNS4_1CILi1EEESB_SB_EEEEENS5_IJNSA_ILi64EEENSA_ILi256EEENSA_ILi32EEEEEENS_12float_e5m2_tENS5_IJSB_llEEESI_SJ_NS4_8TiledMMAINS4_8MMA_AtomIJNS4_10MMA_TraitsINS4_19SM100_MMA_F8F6F4_SSEJSI_SI_fSE_SF_NS4_17integral_constantINS4_4UMMA5MajorELSQ_1EEESR_NSO_INSP_7ScaleInELSS_0EEEST_EEEEEENS4_6LayoutISC_NS5_IJNSA_ILi0EEESX_SX_EEEEENS5_IJNS4_10UnderscoreES10_S10_EEEEENS4_13SM90_TMA_LOADENS4_14ComposedLayoutINS4_7SwizzleILi2ELi4ELi3EEENS4_18smem_ptr_flag_bitsILi8EEENSW_INS5_IJSE_NSA_ILi8EEEEEENS5_IJSB_SE_EEEEEEEvNS4_8identityES13_NS14_INS15_ILi3ELi4ELi3EEES18_NSW_INS5_IJNSA_ILi128EEES19_EEENS5_IJSB_S1G_EEEEEEEvS1E_EENS_8epilogue10collective18CollectiveEpilogueINS1M_23Sm100TmaWarpSpecializedILi4ELi2ELi32ELb0ELb0EEEJSH_NS5_IJNSW_ISE_SB_EES1R_EEESI_NS5_IJlSB_lEEESI_S1T_NS1M_6fusion15FusionCallbacksIS1Q_NS1U_17LinearCombinationISI_fSI_fLNS_15FloatRoundStyleE2EEESH_S1S_JEEENS4_5SM1004TMEM4LOAD26SM100_TMEM_LOAD_16dp32b32xES13_NS14_IS16_S18_NSW_INS5_IJS19_SE_EEENS5_IJSE_SB_EEEEEEENS4_39AutoVectorizingCopyWithAssumedAlignmentILi128EEENS4_14SM90_TMA_STOREES27_S29_S29_EEEvvEEEEvNT_6ParamsE --------------------------
	.section	.nv.constant0._ZN7cutlass13device_kernelINS_4gemm6kernel13GemmUniversalIN4cute5tupleIJiiiiEEENS1_10collective13CollectiveMmaINS1_35MainloopSm100TmaUmmaWarpSpecializedILi20ELi2ELi4ENS5_IJNS4_1CILi1EEESB_SB_EEEEENS5_IJNSA_ILi64EEENSA_ILi256EEENSA_ILi32EEEEEENS_12float_e5m2_tENS5_IJSB_llEEESI_SJ_NS4_8TiledMMAINS4_8MMA_AtomIJNS4_10MMA_TraitsINS4_19SM100_MMA_F8F6F4_SSEJSI_SI_fSE_SF_NS4_17integral_constantINS4_4UMMA5MajorELSQ_1EEESR_NSO_INSP_7ScaleInELSS_0EEEST_EEEEEENS4_6LayoutISC_NS5_IJNSA_ILi0EEESX_SX_EEEEENS5_IJNS4_10UnderscoreES10_S10_EEEEENS4_13SM90_TMA_LOADENS4_14ComposedLayoutINS4_7SwizzleILi2ELi4ELi3EEENS4_18smem_ptr_flag_bitsILi8EEENSW_INS5_IJSE_NSA_ILi8EEEEEENS5_IJSB_SE_EEEEEEEvNS4_8identityES13_NS14_INS15_ILi3ELi4ELi3EEES18_NSW_INS5_IJNSA_ILi128EEES19_EEENS5_IJSB_S1G_EEEEEEEvS1E_EENS_8epilogue10collective18CollectiveEpilogueINS1M_23Sm100TmaWarpSpecializedILi4ELi2ELi32ELb0ELb0EEEJSH_NS5_IJNSW_ISE_SB_EES1R_EEESI_NS5_IJlSB_lEEESI_S1T_NS1M_6fusion15FusionCallbacksIS1Q_NS1U_17LinearCombinationISI_fSI_fLNS_15FloatRoundStyleE2EEESH_S1S_JEEENS4_5SM1004TMEM4LOAD26SM100_TMEM_LOAD_16dp32b32xES13_NS14_IS16_S18_NSW_INS5_IJS19_SE_EEENS5_IJSE_SB_EEEEEEENS4_39AutoVectorizingCopyWithAssumedAlignmentILi128EEENS4_14SM90_TMA_STOREES27_S29_S29_EEEvvEEEEvNT_6ParamsE,"a",@progbits
	.sectionflags	@""
	.align	4
.nv.constant0._ZN7cutlass13device_kernelINS_4gemm6kernel13GemmUniversalIN4cute5tupleIJiiiiEEENS1_10collective13CollectiveMmaINS1_35MainloopSm100TmaUmmaWarpSpecializedILi20ELi2ELi4ENS5_IJNS4_1CILi1EEESB_SB_EEEEENS5_IJNSA_ILi64EEENSA_ILi256EEENSA_ILi32EEEEEENS_12float_e5m2_tENS5_IJSB_llEEESI_SJ_NS4_8TiledMMAINS4_8MMA_AtomIJNS4_10MMA_TraitsINS4_19SM100_MMA_F8F6F4_SSEJSI_SI_fSE_SF_NS4_17integral_constantINS4_4UMMA5MajorELSQ_1EEESR_NSO_INSP_7ScaleInELSS_0EEEST_EEEEEENS4_6LayoutISC_NS5_IJNSA_ILi0EEESX_SX_EEEEENS5_IJNS4_10UnderscoreES10_S10_EEEEENS4_13SM90_TMA_LOADENS4_14ComposedLayoutINS4_7SwizzleILi2ELi4ELi3EEENS4_18smem_ptr_flag_bitsILi8EEENSW_INS5_IJSE_NSA_ILi8EEEEEENS5_IJSB_SE_EEEEEEEvNS4_8identityES13_NS14_INS15_ILi3ELi4ELi3EEES18_NSW_INS5_IJNSA_ILi128EEES19_EEENS5_IJSB_S1G_EEEEEEEvS1E_EENS_8epilogue10collective18CollectiveEpilogueINS1M_23Sm100TmaWarpSpecializedILi4ELi2ELi32ELb0ELb0EEEJSH_NS5_IJNSW_ISE_SB_EES1R_EEESI_NS5_IJlSB_lEEESI_S1T_NS1M_6fusion15FusionCallbacksIS1Q_NS1U_17LinearCombinationISI_fSI_fLNS_15FloatRoundStyleE2EEESH_S1S_JEEENS4_5SM1004TMEM4LOAD26SM100_TMEM_LOAD_16dp32b32xES13_NS14_IS16_S18_NSW_INS5_IJS19_SE_EEENS5_IJSE_SB_EEEEEEENS4_39AutoVectorizingCopyWithAssumedAlignmentILi128EEENS4_14SM90_TMA_STOREES27_S29_S29_EEEvvEEEEvNT_6ParamsE:
	.zero		2944


//--------------------- SYMBOLS --------------------------

	.type		.nv.reservedSmem.offset0,@object
	.size		.nv.reservedSmem.offset0,0x4
	.type		.nv.reservedSmem.cap,@object
	.size		.nv.reservedSmem.cap,0x4
	.type		__assertfail,@function
